	.headerflags	@"EF_CUDA_TEXMODE_UNIFIED EF_CUDA_64BIT_ADDRESS EF_CUDA_ACCELERATORS EF_CUDA_SM90 EF_CUDA_VIRTUAL_SM(EF_CUDA_SM90)"
	.elftype	@"ET_EXEC"


//--------------------- .nv.info                  --------------------------
	.section	.nv.info,"",@"SHT_CUDA_INFO"
	.align	4


	//----- nvinfo : EIATTR_REGCOUNT
	.align		4
        /*0000*/ 	.byte	0x04, 0x2f
        /*0002*/ 	.short	(.L_1 - .L_0)
	.align		4
.L_0:
        /*0004*/ 	.word	index@(triton_poi_fused_cat_1)
        /*0008*/ 	.word	0x00000020


	//----- nvinfo : EIATTR_MIN_STACK_SIZE
	.align		4
.L_1:
        /*000c*/ 	.byte	0x04, 0x12
        /*000e*/ 	.short	(.L_3 - .L_2)
	.align		4
.L_2:
        /*0010*/ 	.word	index@(triton_poi_fused_cat_1)
        /*0014*/ 	.word	0x00000000


	//----- nvinfo : EIATTR_FRAME_SIZE
	.align		4
.L_3:
        /*0018*/ 	.byte	0x04, 0x11
        /*001a*/ 	.short	(.L_5 - .L_4)
	.align		4
.L_4:
        /*001c*/ 	.word	index@(triton_poi_fused_cat_1)
        /*0020*/ 	.word	0x00000000


	//----- nvinfo : EIATTR_MIN_STACK_SIZE
	.align		4
.L_5:
        /*0024*/ 	.byte	0x04, 0x12
        /*0026*/ 	.short	(.L_7 - .L_6)
	.align		4
.L_6:
        /*0028*/ 	.word	index@(triton_poi_fused_cat_1)
        /*002c*/ 	.word	0x00000000
.L_7:


//--------------------- .nv.info.triton_poi_fused_cat_1 --------------------------
	.section	.nv.info.triton_poi_fused_cat_1,"",@"SHT_CUDA_INFO"
	.sectionflags	@""
	.align	4


	//----- nvinfo : EIATTR_CUDA_API_VERSION
	.align		4
        /*0000*/ 	.byte	0x04, 0x37
        /*0002*/ 	.short	(.L_9 - .L_8)
.L_8:
        /*0004*/ 	.word	0x0000007c


	//----- nvinfo : EIATTR_KPARAM_INFO
	.align		4
.L_9:
        /*0008*/ 	.byte	0x04, 0x17
        /*000a*/ 	.short	(.L_11 - .L_10)
.L_10:
        /*000c*/ 	.word	0x00000000
        /*0010*/ 	.short	0x0003
        /*0012*/ 	.short	0x0018
        /*0014*/ 	.byte	0x00, 0xf0, 0x11, 0x00


	//----- nvinfo : EIATTR_KPARAM_INFO
	.align		4
.L_11:
        /*0018*/ 	.byte	0x04, 0x17
        /*001a*/ 	.short	(.L_13 - .L_12)
.L_12:
        /*001c*/ 	.word	0x00000000
        /*0020*/ 	.short	0x0002
        /*0022*/ 	.short	0x0010
        /*0024*/ 	.byte	0x00, 0xf4, 0x21, 0x00


	//----- nvinfo : EIATTR_KPARAM_INFO
	.align		4
.L_13:
        /*0028*/ 	.byte	0x04, 0x17
        /*002a*/ 	.short	(.L_15 - .L_14)
.L_14:
        /*002c*/ 	.word	0x00000000
        /*0030*/ 	.short	0x0001
        /*0032*/ 	.short	0x0008
        /*0034*/ 	.byte	0x00, 0xf4, 0x21, 0x00


	//----- nvinfo : EIATTR_KPARAM_INFO
	.align		4
.L_15:
        /*0038*/ 	.byte	0x04, 0x17
        /*003a*/ 	.short	(.L_17 - .L_16)
.L_16:
        /*003c*/ 	.word	0x00000000
        /*0040*/ 	.short	0x0000
        /*0042*/ 	.short	0x0000
        /*0044*/ 	.byte	0x00, 0xf4, 0x21, 0x00


	//----- nvinfo : EIATTR_SPARSE_MMA_MASK
	.align		4
.L_17:
        /*0048*/ 	.byte	0x03, 0x50
        /*004a*/ 	.short	0x0000


	//----- nvinfo : EIATTR_MAXREG_COUNT
	.align		4
        /*004c*/ 	.byte	0x03, 0x1b
        /*004e*/ 	.short	0x00ff


	//----- nvinfo : EIATTR_EXIT_INSTR_OFFSETS
	.align		4
        /*0050*/ 	.byte	0x04, 0x1c
        /*0052*/ 	.short	(.L_19 - .L_18)


	//   ....[0]....
.L_18:
        /*0054*/ 	.word	0x000024b0


	//   ....[1]....
        /*0058*/ 	.word	0x000024d0


	//----- nvinfo : EIATTR_REQNTID
	.align		4
.L_19:
        /*005c*/ 	.byte	0x04, 0x10
        /*005e*/ 	.short	(.L_21 - .L_20)
.L_20:
        /*0060*/ 	.word	0x00000080
        /*0064*/ 	.word	0x00000001
        /*0068*/ 	.word	0x00000001


	//----- nvinfo : EIATTR_CBANK_PARAM_SIZE
	.align		4
.L_21:
        /*006c*/ 	.byte	0x03, 0x19
        /*006e*/ 	.short	0x001c


	//----- nvinfo : EIATTR_PARAM_CBANK
	.align		4
        /*0070*/ 	.byte	0x04, 0x0a
        /*0072*/ 	.short	(.L_23 - .L_22)
	.align		4
.L_22:
        /*0074*/ 	.word	index@(.nv.constant0.triton_poi_fused_cat_1)
        /*0078*/ 	.short	0x0210
        /*007a*/ 	.short	0x001c


	//----- nvinfo : EIATTR_SW_WAR
	.align		4
.L_23:
        /*007c*/ 	.byte	0x04, 0x36
        /*007e*/ 	.short	(.L_25 - .L_24)
.L_24:
        /*0080*/ 	.word	0x00000008
.L_25:


//--------------------- .nv.callgraph             --------------------------
	.section	.nv.callgraph,"",@"SHT_CUDA_CALLGRAPH"
	.align	4
	.sectionentsize	8
	.align		4
        /*0000*/ 	.word	0x00000000
	.align		4
        /*0004*/ 	.word	0xffffffff
	.align		4
        /*0008*/ 	.word	0x00000000
	.align		4
        /*000c*/ 	.word	0xfffffffe
	.align		4
        /*0010*/ 	.word	0x00000000
	.align		4
        /*0014*/ 	.word	0xfffffffd
	.align		4
        /*0018*/ 	.word	0x00000000
	.align		4
        /*001c*/ 	.word	0xfffffffc


//--------------------- .text.triton_poi_fused_cat_1 --------------------------
	.section	.text.triton_poi_fused_cat_1,"ax",@progbits
	.align	128
        .global         triton_poi_fused_cat_1
        .type           triton_poi_fused_cat_1,@function
        .size           triton_poi_fused_cat_1,(.L_x_1 - triton_poi_fused_cat_1)
        .other          triton_poi_fused_cat_1,@"STO_CUDA_ENTRY STV_DEFAULT"
triton_poi_fused_cat_1:
.text.triton_poi_fused_cat_1:
[----:B------:R-:W0:Y:S02]  /*0000*/  LDC R1, c[0x0][0x28] ;  /* 0x00000a00ff017b82 */ /* 0x000e240000000800 */
[----:B------:R-:W1:Y:S01]  /*0010*/  S2R R0, SR_TID.X ;  /* 0x0000000000007919 */ /* 0x000e620000002100 */
[----:B------:R-:W-:Y:S01]  /*0020*/  ULDC.64 UR6, c[0x0][0x218] ;  /* 0x0000860000067ab9 */ /* 0x000fe20000000a00 */
[----:B------:R-:W-:Y:S01]  /*0030*/  ULDC.64 UR4, c[0x0][0x208] ;  /* 0x0000820000047ab9 */ /* 0x000fe20000000a00 */
[----:B------:R-:W2:Y:S01]  /*0040*/  S2R R3, SR_CTAID.X ;  /* 0x0000000000037919 */ /* 0x000ea20000002500 */
[----:B-1----:R-:W-:-:S05]  /*0050*/  IMAD.SHL.U32 R0, R0, 0x2, RZ ;  /* 0x0000000200007824 */ /* 0x002fca00078e00ff */
[----:B------:R-:W-:-:S05]  /*0060*/  LOP3.LUT R0, R0, 0xfe, RZ, 0xc0, !PT ;  /* 0x000000fe00007812 */ /* 0x000fca00078ec0ff */
[----:B--2---:R-:W-:-:S04]  /*0070*/  IMAD R0, R3, 0x100, R0 ;  /* 0x0000010003007824 */ /* 0x004fc800078e0200 */
[C---:B------:R-:W-:Y:S02]  /*0080*/  VIADD R2, R0.reuse, 0xfffffff0 ;  /* 0xfffffff000027836 */ /* 0x040fe40000000000 */
[----:B------:R-:W-:Y:S02]  /*0090*/  VIADD R4, R0, 0xfffffff1 ;  /* 0xfffffff100047836 */ /* 0x000fe40000000000 */
[C---:B------:R-:W-:Y:S01]  /*00a0*/  IMAD.HI R3, R2.reuse, 0x55555556, RZ ;  /* 0x5555555602037827 */ /* 0x040fe200078e02ff */
[----:B------:R-:W-:-:S03]  /*00b0*/  ISETP.GE.U32.AND P2, PT, R2, 0x90, PT ;  /* 0x000000900200780c */ /* 0x000fc60003f46070 */
[----:B------:R-:W-:Y:S01]  /*00c0*/  IMAD.HI R5, R4, 0x55555556, RZ ;  /* 0x5555555604057827 */ /* 0x000fe200078e02ff */
[----:B------:R-:W-:-:S03]  /*00d0*/  LEA.HI R7, R3, R3, RZ, 0x1 ;  /* 0x0000000303077211 */ /* 0x000fc600078f08ff */
[----:B------:R-:W-:Y:S01]  /*00e0*/  IMAD.HI R10, R4, 0x38e38e39, RZ ;  /* 0x38e38e39040a7827 */ /* 0x000fe200078e02ff */
[----:B------:R-:W-:-:S03]  /*00f0*/  LEA.HI R5, R5, R5, RZ, 0x1 ;  /* 0x0000000505057211 */ /* 0x000fc600078f08ff */
[----:B------:R-:W-:Y:S01]  /*0100*/  IMAD.HI R3, R7, 0x55555556, RZ ;  /* 0x5555555607037827 */ /* 0x000fe200078e02ff */
[----:B------:R-:W-:-:S03]  /*0110*/  SHF.R.S32.HI R13, RZ, 0x1, R10 ;  /* 0x00000001ff0d7819 */ /* 0x000fc6000001140a */
[----:B------:R-:W-:Y:S01]  /*0120*/  IMAD.HI R8, R2, 0x38e38e39, RZ ;  /* 0x38e38e3902087827 */ /* 0x000fe200078e02ff */
[----:B------:R-:W-:-:S03]  /*0130*/  LEA.HI R6, R3, R3, RZ, 0x1 ;  /* 0x0000000303067211 */ /* 0x000fc600078f08ff */
[----:B------:R-:W-:Y:S01]  /*0140*/  IMAD R2, R7, -0x3, R2 ;  /* 0xfffffffd07027824 */ /* 0x000fe200078e0202 */
[----:B------:R-:W-:Y:S01]  /*0150*/  SHF.R.S32.HI R9, RZ, 0x1, R8 ;  /* 0x00000001ff097819 */ /* 0x000fe20000011408 */
[----:B------:R-:W-:Y:S01]  /*0160*/  IMAD R3, R5, -0x3, R4 ;  /* 0xfffffffd05037824 */ /* 0x000fe200078e0204 */
[----:B------:R-:W-:Y:S01]  /*0170*/  LEA.HI R4, R10, R13, RZ, 0x1 ;  /* 0x0000000d0a047211 */ /* 0x000fe200078f08ff */
[----:B------:R-:W-:Y:S01]  /*0180*/  IMAD R7, R6, -0x3, R7 ;  /* 0xfffffffd06077824 */ /* 0x000fe200078e0207 */
[----:B------:R-:W-:Y:S01]  /*0190*/  LEA.HI R6, R8, R9, RZ, 0x1 ;  /* 0x0000000908067211 */ /* 0x000fe200078f08ff */
[----:B------:R-:W-:Y:S02]  /*01a0*/  IMAD.SHL.U32 R11, R2, 0x4, RZ ;  /* 0x00000004020b7824 */ /* 0x000fe400078e00ff */
[----:B------:R-:W-:Y:S01]  /*01b0*/  IMAD.SHL.U32 R10, R3, 0x4, RZ ;  /* 0x00000004030a7824 */ /* 0x000fe200078e00ff */
[----:B------:R-:W-:Y:S01]  /*01c0*/  SHF.R.S32.HI R15, RZ, 0x1f, R6 ;  /* 0x0000001fff0f7819 */ /* 0x000fe20000011406 */
[----:B------:R-:W-:Y:S01]  /*01d0*/  IMAD.SHL.U32 R9, R7, 0x4, RZ ;  /* 0x0000000407097824 */ /* 0x000fe200078e00ff */
[----:B------:R-:W-:Y:S01]  /*01e0*/  PRMT R13, R11, 0x8880, RZ ;  /* 0x000088800b0d7816 */ /* 0x000fe200000000ff */
[----:B------:R-:W-:Y:S01]  /*01f0*/  IMAD.HI R8, R5, 0x55555556, RZ ;  /* 0x5555555605087827 */ /* 0x000fe200078e02ff */
[----:B------:R-:W-:-:S02]  /*0200*/  PRMT R14, R10, 0x8880, RZ ;  /* 0x000088800a0e7816 */ /* 0x000fc400000000ff */
[----:B------:R-:W-:Y:S01]  /*0210*/  PRMT R12, R9, 0x8880, RZ ;  /* 0x00008880090c7816 */ /* 0x000fe200000000ff */
[----:B------:R-:W-:Y:S01]  /*0220*/  IMAD R13, R13, 0x56, RZ ;  /* 0x000000560d0d7824 */ /* 0x000fe200078e02ff */
[----:B------:R-:W-:Y:S01]  /*0230*/  LEA.HI R8, R8, R8, RZ, 0x1 ;  /* 0x0000000808087211 */ /* 0x000fe200078f08ff */
[----:B------:R-:W-:Y:S01]  /*0240*/  IMAD R14, R14, 0x56, RZ ;  /* 0x000000560e0e7824 */ /* 0x000fe200078e02ff */
[----:B------:R-:W-:Y:S01]  /*0250*/  LEA.HI R15, R15, R6, RZ, 0x4 ;  /* 0x000000060f0f7211 */ /* 0x000fe200078f20ff */
[----:B------:R-:W-:Y:S01]  /*0260*/  IMAD R12, R12, 0x56, RZ ;  /* 0x000000560c0c7824 */ /* 0x000fe200078e02ff */
[----:B------:R-:W-:Y:S01]  /*0270*/  LOP3.LUT R19, R13, 0xffff, RZ, 0xc0, !PT ;  /* 0x0000ffff0d137812 */ /* 0x000fe200078ec0ff */
[----:B------:R-:W-:Y:S01]  /*0280*/  IMAD R5, R8, -0x3, R5 ;  /* 0xfffffffd08057824 */ /* 0x000fe200078e0205 */
[----:B------:R-:W-:Y:S02]  /*0290*/  LOP3.LUT R8, R14, 0xffff, RZ, 0xc0, !PT ;  /* 0x0000ffff0e087812 */ /* 0x000fe400078ec0ff */
[----:B------:R-:W-:-:S02]  /*02a0*/  LOP3.LUT R15, R15, 0xffffff0, RZ, 0xc0, !PT ;  /* 0x0ffffff00f0f7812 */ /* 0x000fc400078ec0ff */
[----:B------:R-:W-:Y:S02]  /*02b0*/  LOP3.LUT R17, R12, 0xffff, RZ, 0xc0, !PT ;  /* 0x0000ffff0c117812 */ /* 0x000fe400078ec0ff */
[----:B------:R-:W-:Y:S01]  /*02c0*/  SHF.R.U32.HI R12, RZ, 0xf, R19 ;  /* 0x0000000fff0c7819 */ /* 0x000fe20000011613 */
[----:B------:R-:W-:Y:S01]  /*02d0*/  IMAD.IADD R6, R6, 0x1, -R15 ;  /* 0x0000000106067824 */ /* 0x000fe200078e0a0f */
[----:B------:R-:W-:Y:S02]  /*02e0*/  SHF.R.U32.HI R13, RZ, 0xf, R8 ;  /* 0x0000000fff0d7819 */ /* 0x000fe40000011608 */
[----:B------:R-:W-:Y:S02]  /*02f0*/  SHF.R.U32.HI R14, RZ, 0xf, R17 ;  /* 0x0000000fff0e7819 */ /* 0x000fe40000011611 */
[----:B------:R-:W-:Y:S02]  /*0300*/  LEA.HI R12, R19, R12, RZ, 0x18 ;  /* 0x0000000c130c7211 */ /* 0x000fe400078fc0ff */
[----:B------:R-:W-:-:S02]  /*0310*/  SHF.R.S32.HI R15, RZ, 0x1f, R4 ;  /* 0x0000001fff0f7819 */ /* 0x000fc40000011404 */
[----:B------:R-:W-:Y:S01]  /*0320*/  LEA.HI R13, R8, R13, RZ, 0x18 ;  /* 0x0000000d080d7211 */ /* 0x000fe200078fc0ff */
[----:B------:R-:W-:Y:S01]  /*0330*/  IMAD.SHL.U32 R8, R5, 0x4, RZ ;  /* 0x0000000405087824 */ /* 0x000fe200078e00ff */
[----:B------:R-:W-:Y:S02]  /*0340*/  LEA.HI R14, R17, R14, RZ, 0x18 ;  /* 0x0000000e110e7211 */ /* 0x000fe400078fc0ff */
[----:B------:R-:W-:Y:S02]  /*0350*/  LEA.HI R15, R15, R4, RZ, 0x4 ;  /* 0x000000040f0f7211 */ /* 0x000fe400078f20ff */
[----:B------:R-:W-:Y:S02]  /*0360*/  PRMT R17, R12, 0x9910, RZ ;  /* 0x000099100c117816 */ /* 0x000fe400000000ff */
[----:B------:R-:W-:Y:S02]  /*0370*/  PRMT R18, R13, 0x9910, RZ ;  /* 0x000099100d127816 */ /* 0x000fe400000000ff */
[----:B------:R-:W-:Y:S01]  /*0380*/  PRMT R16, R8, 0x8880, RZ ;  /* 0x0000888008107816 */ /* 0x000fe200000000ff */
[----:B------:R-:W-:Y:S01]  /*0390*/  IMAD R17, R17, 0x3, RZ ;  /* 0x0000000311117824 */ /* 0x000fe200078e02ff */
[----:B------:R-:W-:Y:S01]  /*03a0*/  PRMT R20, R14, 0x9910, RZ ;  /* 0x000099100e147816 */ /* 0x000fe200000000ff */
[----:B------:R-:W-:Y:S01]  /*03b0*/  IMAD R18, R18, 0x3, RZ ;  /* 0x0000000312127824 */ /* 0x000fe200078e02ff */
[----:B------:R-:W-:Y:S01]  /*03c0*/  LOP3.LUT R19, R15, 0xffffff0, RZ, 0xc0, !PT ;  /* 0x0ffffff00f137812 */ /* 0x000fe200078ec0ff */
[----:B------:R-:W-:Y:S01]  /*03d0*/  IMAD R15, R16, 0x56, RZ ;  /* 0x00000056100f7824 */ /* 0x000fe200078e02ff */
[----:B------:R-:W-:Y:S01]  /*03e0*/  LOP3.LUT R14, R14, 0xffff, RZ, 0xc0, !PT ;  /* 0x0000ffff0e0e7812 */ /* 0x000fe200078ec0ff */
[----:B------:R-:W-:Y:S01]  /*03f0*/  IMAD R16, R20, 0x3, RZ ;  /* 0x0000000314107824 */ /* 0x000fe200078e02ff */
[----:B------:R-:W-:Y:S01]  /*0400*/  LOP3.LUT R12, R12, 0xffff, RZ, 0xc0, !PT ;  /* 0x0000ffff0c0c7812 */ /* 0x000fe200078ec0ff */
[----:B------:R-:W-:Y:S01]  /*0410*/  IMAD.IADD R4, R4, 0x1, -R19 ;  /* 0x0000000104047824 */ /* 0x000fe200078e0a13 */
[----:B------:R-:W-:Y:S01]  /*0420*/  PRMT R14, R14, 0x8880, RZ ;  /* 0x000088800e0e7816 */ /* 0x000fe200000000ff */
[----:B------:R-:W-:Y:S01]  /*0430*/  IMAD.MOV R17, RZ, RZ, -R17 ;  /* 0x000000ffff117224 */ /* 0x000fe200078e0a11 */
[----:B------:R-:W-:Y:S01]  /*0440*/  PRMT R12, R12, 0x8880, RZ ;  /* 0x000088800c0c7816 */ /* 0x000fe200000000ff */
[----:B------:R-:W-:Y:S01]  /*0450*/  IMAD.MOV R19, RZ, RZ, -R18 ;  /* 0x000000ffff137224 */ /* 0x000fe200078e0a12 */
[----:B------:R-:W-:Y:S01]  /*0460*/  LOP3.LUT R18, R15, 0xffff, RZ, 0xc0, !PT ;  /* 0x0000ffff0f127812 */ /* 0x000fe200078ec0ff */
[----:B------:R-:W-:Y:S01]  /*0470*/  IMAD.MOV R20, RZ, RZ, -R16 ;  /* 0x000000ffff147224 */ /* 0x000fe200078e0a10 */
[----:B------:R-:W-:-:S02]  /*0480*/  PRMT R16, R17, 0x7710, RZ ;  /* 0x0000771011107816 */ /* 0x000fc400000000ff */
[----:B------:R-:W-:Y:S02]  /*0490*/  PRMT R17, R19, 0x7710, RZ ;  /* 0x0000771013117816 */ /* 0x000fe400000000ff */
[----:B------:R-:W-:Y:S01]  /*04a0*/  SHF.R.U32.HI R15, RZ, 0xf, R18 ;  /* 0x0000000fff0f7819 */ /* 0x000fe20000011612 */
[----:B------:R-:W-:Y:S01]  /*04b0*/  IMAD.IADD R11, R11, 0x1, R16 ;  /* 0x000000010b0b7824 */ /* 0x000fe200078e0210 */
[----:B------:R-:W-:Y:S01]  /*04c0*/  PRMT R20, R20, 0x7710, RZ ;  /* 0x0000771014147816 */ /* 0x000fe200000000ff */
[----:B------:R-:W-:Y:S01]  /*04d0*/  IMAD.IADD R16, R10, 0x1, R17 ;  /* 0x000000010a107824 */ /* 0x000fe200078e0211 */
[----:B------:R-:W-:Y:S01]  /*04e0*/  LEA.HI R10, R18, R15, RZ, 0x18 ;  /* 0x0000000f120a7211 */ /* 0x000fe200078fc0ff */
[----:B------:R-:W-:Y:S01]  /*04f0*/  VIADD R15, R12, 0xffffffff ;  /* 0xffffffff0c0f7836 */ /* 0x000fe20000000000 */
[----:B------:R-:W-:Y:S01]  /*0500*/  LOP3.LUT P1, RZ, R11, 0xff, RZ, 0xc0, !PT ;  /* 0x000000ff0bff7812 */ /* 0x000fe2000782c0ff */
[----:B------:R-:W-:Y:S01]  /*0510*/  IMAD.IADD R9, R9, 0x1, R20 ;  /* 0x0000000109097824 */ /* 0x000fe200078e0214 */
[----:B------:R-:W-:-:S02]  /*0520*/  PRMT R11, R10, 0x9910, RZ ;  /* 0x000099100a0b7816 */ /* 0x000fc400000000ff */
[----:B------:R-:W-:Y:S02]  /*0530*/  ISETP.LT.AND P1, PT, R2, RZ, P1 ;  /* 0x000000ff0200720c */ /* 0x000fe40000f21270 */
[----:B------:R-:W-:Y:S01]  /*0540*/  LOP3.LUT P0, RZ, R9, 0xff, RZ, 0xc0, !PT ;  /* 0x000000ff09ff7812 */ /* 0x000fe2000780c0ff */
[----:B------:R-:W-:Y:S01]  /*0550*/  IMAD.MOV.U32 R2, RZ, RZ, R11 ;  /* 0x000000ffff027224 */ /* 0x000fe200078e000b */
[----:B------:R-:W-:Y:S02]  /*0560*/  LOP3.LUT P3, RZ, R16, 0xff, RZ, 0xc0, !PT ;  /* 0x000000ff10ff7812 */ /* 0x000fe4000786c0ff */
[----:B------:R-:W-:Y:S01]  /*0570*/  ISETP.LT.AND P0, PT, R7, RZ, P0 ;  /* 0x000000ff0700720c */ /* 0x000fe20000701270 */
[----:B------:R-:W-:Y:S01]  /*0580*/  IMAD R7, R2, 0x3, RZ ;  /* 0x0000000302077824 */ /* 0x000fe200078e02ff */
[----:B------:R-:W-:Y:S02]  /*0590*/  ISETP.LT.AND P3, PT, R3, RZ, P3 ;  /* 0x000000ff0300720c */ /* 0x000fe40001f61270 */
[----:B------:R-:W1:Y:S01]  /*05a0*/  LDC.64 R2, c[0x0][0x218] ;  /* 0x00008600ff027b82 */ /* 0x000e620000000a00 */
[----:B------:R-:W-:Y:S01]  /*05b0*/  IMAD.MOV R17, RZ, RZ, -R7 ;  /* 0x000000ffff117224 */ /* 0x000fe200078e0a07 */
[----:B------:R-:W-:Y:S01]  /*05c0*/  LOP3.LUT R13, R13, 0xffff, RZ, 0xc0, !PT ;  /* 0x0000ffff0d0d7812 */ /* 0x000fe200078ec0ff */
[----:B------:R-:W-:Y:S01]  /*05d0*/  IMAD.MOV.U32 R7, RZ, RZ, R14 ;  /* 0x000000ffff077224 */ /* 0x000fe200078e000e */
[----:B------:R-:W-:Y:S01]  /*05e0*/  LOP3.LUT R10, R10, 0xffff, RZ, 0xc0, !PT ;  /* 0x0000ffff0a0a7812 */ /* 0x000fe200078ec0ff */
[----:B------:R-:W-:Y:S01]  /*05f0*/  @!P1 IMAD.MOV R15, RZ, RZ, R12 ;  /* 0x000000ffff0f9224 */ /* 0x000fe200078e020c */
[----:B------:R-:W-:Y:S01]  /*0600*/  PRMT R17, R17, 0x7710, RZ ;  /* 0x0000771011117816 */ /* 0x000fe200000000ff */
[----:B------:R-:W-:Y:S01]  /*0610*/  VIADD R11, R7, 0xffffffff ;  /* 0xffffffff070b7836 */ /* 0x000fe20000000000 */
[----:B------:R-:W-:Y:S01]  /*0620*/  PRMT R13, R13, 0x8880, RZ ;  /* 0x000088800d0d7816 */ /* 0x000fe200000000ff */
[----:B------:R-:W-:-:S02]  /*0630*/  @!P0 IMAD.MOV R11, RZ, RZ, R7 ;  /* 0x000000ffff0b8224 */ /* 0x000fc400078e0207 */
[----:B------:R-:W-:Y:S02]  /*0640*/  IMAD.IADD R8, R8, 0x1, R17 ;  /* 0x0000000108087824 */ /* 0x000fe400078e0211 */
[----:B------:R-:W-:Y:S02]  /*0650*/  IMAD.SHL.U32 R11, R11, 0x4, RZ ;  /* 0x000000040b0b7824 */ /* 0x000fe400078e00ff */
[----:B------:R-:W-:Y:S01]  /*0660*/  VIADD R9, R13, 0xffffffff ;  /* 0xffffffff0d097836 */ /* 0x000fe20000000000 */
[----:B------:R-:W-:Y:S01]  /*0670*/  LOP3.LUT P0, RZ, R8, 0xff, RZ, 0xc0, !PT ;  /* 0x000000ff08ff7812 */ /* 0x000fe2000780c0ff */
[----:B------:R-:W-:Y:S02]  /*0680*/  IMAD R8, R6, 0x10, R15 ;  /* 0x0000001006087824 */ /* 0x000fe400078e020f */
[----:B------:R-:W-:Y:S01]  /*0690*/  @!P3 IMAD.MOV R9, RZ, RZ, R13 ;  /* 0x000000ffff09b224 */ /* 0x000fe200078e020d */
[----:B------:R-:W-:Y:S01]  /*06a0*/  ISETP.LT.AND P0, PT, R5, RZ, P0 ;  /* 0x000000ff0500720c */ /* 0x000fe20000701270 */
[--C-:B------:R-:W-:Y:S01]  /*06b0*/  IMAD.IADD R13, R11, 0x1, R8.reuse ;  /* 0x000000010b0d7824 */ /* 0x100fe200078e0208 */
[----:B------:R-:W-:-:S02]  /*06c0*/  SHF.R.S32.HI R6, RZ, 0x1f, R8 ;  /* 0x0000001fff067819 */ /* 0x000fc40000011408 */
[----:B------:R-:W-:Y:S01]  /*06d0*/  IADD3 R7, P1, R11, R8, RZ ;  /* 0x000000080b077210 */ /* 0x000fe20007f3e0ff */
[----:B------:R-:W-:Y:S01]  /*06e0*/  IMAD.MOV.U32 R8, RZ, RZ, RZ ;  /* 0x000000ffff087224 */ /* 0x000fe200078e00ff */
[----:B------:R-:W-:Y:S01]  /*06f0*/  PRMT R5, R10, 0x8880, RZ ;  /* 0x000088800a057816 */ /* 0x000fe200000000ff */
[----:B-1----:R-:W-:Y:S01]  /*0700*/  IMAD.WIDE R12, R13, 0x4, R2 ;  /* 0x000000040d0c7825 */ /* 0x002fe200078e0202 */
[----:B------:R-:W-:Y:S02]  /*0710*/  LEA.HI.X.SX32 R14, R11, R6, 0x1, P1 ;  /* 0x000000060b0e7211 */ /* 0x000fe400008f0eff */
[----:B------:R-:W-:Y:S01]  /*0720*/  LEA R10, P1, R7, UR6, 0x2 ;  /* 0x00000006070a7c11 */ /* 0x000fe2000f8210ff */
[----:B------:R-:W-:Y:S01]  /*0730*/  VIADD R6, R5, 0xffffffff ;  /* 0xffffffff05067836 */ /* 0x000fe20000000000 */
[----:B------:R1:W2:Y:S01]  /*0740*/  @!P2 LDG.E.EL R8, desc[UR4][R12.64] ;  /* 0x000000040c08a981 */ /* 0x0002a2000c2e1900 */
[----:B------:R-:W-:Y:S01]  /*0750*/  @!P0 IMAD.MOV R6, RZ, RZ, R5 ;  /* 0x000000ffff068224 */ /* 0x000fe200078e0205 */
[----:B------:R-:W-:Y:S01]  /*0760*/  LEA.HI.X R11, R7, UR7, R14, 0x2, P1 ;  /* 0x00000007070b7c11 */ /* 0x000fe200088f140e */
[----:B------:R-:W-:-:S02]  /*0770*/  IMAD.MOV.U32 R7, RZ, RZ, RZ ;  /* 0x000000ffff077224 */ /* 0x000fc400078e00ff */
[----:B------:R-:W-:Y:S02]  /*0780*/  IMAD R14, R4, 0x10, R9 ;  /* 0x00000010040e7824 */ /* 0x000fe400078e0209 */
[----:B------:R-:W-:Y:S02]  /*0790*/  IMAD.SHL.U32 R9, R6, 0x4, RZ ;  /* 0x0000000406097824 */ /* 0x000fe400078e00ff */
[----:B------:R-:W3:Y:S01]  /*07a0*/  @!P2 LDG.E.EL R7, desc[UR4][R10.64+0x4] ;  /* 0x000004040a07a981 */ /* 0x000ee2000c2e1900 */
[--C-:B------:R-:W-:Y:S02]  /*07b0*/  SHF.R.S32.HI R4, RZ, 0x1f, R14.reuse ;  /* 0x0000001fff047819 */ /* 0x100fe4000001140e */
[----:B------:R-:W-:Y:S02]  /*07c0*/  IADD3 R5, P0, R9, R14, RZ ;  /* 0x0000000e09057210 */ /* 0x000fe40007f1e0ff */
[----:B------:R-:W-:Y:S01]  /*07d0*/  CS2R R22, SRZ ;  /* 0x0000000000167805 */ /* 0x000fe2000001ff00 */
[C---:B------:R-:W-:Y:S01]  /*07e0*/  IMAD.IADD R19, R9.reuse, 0x1, R14 ;  /* 0x0000000109137824 */ /* 0x040fe200078e020e */
[----:B------:R-:W-:-:S02]  /*07f0*/  LEA.HI.X.SX32 R14, R9, R4, 0x1, P0 ;  /* 0x00000004090e7211 */ /* 0x000fc400000f0eff */
[----:B------:R-:W-:Y:S01]  /*0800*/  LEA R4, P0, R5, UR6, 0x2 ;  /* 0x0000000605047c11 */ /* 0x000fe2000f8010ff */
[----:B------:R-:W-:Y:S01]  /*0810*/  IMAD.MOV.U32 R6, RZ, RZ, RZ ;  /* 0x000000ffff067224 */ /* 0x000fe200078e00ff */
[----:B------:R-:W4:Y:S01]  /*0820*/  @!P2 LDG.E.EL R23, desc[UR4][R10.64+0x10] ;  /* 0x000010040a17a981 */ /* 0x000f22000c2e1900 */
[----:B------:R-:W-:Y:S01]  /*0830*/  IMAD.WIDE R18, R19, 0x4, R2 ;  /* 0x0000000413127825 */ /* 0x000fe200078e0202 */
[----:B------:R-:W-:-:S04]  /*0840*/  LEA.HI.X R5, R5, UR7, R14, 0x2, P0 ;  /* 0x0000000705057c11 */ /* 0x000fc800080f140e */
[----:B------:R5:W4:Y:S04]  /*0850*/  @!P2 LDG.E.EL R6, desc[UR4][R18.64] ;  /* 0x000000041206a981 */ /* 0x000b28000c2e1900 */
[----:B------:R-:W4:Y:S01]  /*0860*/  @!P2 LDG.E.EL R22, desc[UR4][R4.64+0x4] ;  /* 0x000004040416a981 */ /* 0x000f22000c2e1900 */
[----:B------:R-:W-:-:S04]  /*0870*/  VIADD R16, R0, 0xffffff60 ;  /* 0xffffff6000107836 */ /* 0x000fc80000000000 */
[----:B------:R-:W-:-:S05]  /*0880*/  IMAD.HI R9, R16, 0x2aaaaaab, RZ ;  /* 0x2aaaaaab10097827 */ /* 0x000fca00078e02ff */
[----:B-1----:R-:W-:-:S05]  /*0890*/  LEA.HI R13, R9, R9, RZ, 0x1 ;  /* 0x00000009090d7211 */ /* 0x002fca00078f08ff */
[----:B------:R-:W-:-:S05]  /*08a0*/  IMAD.HI R9, R13, 0x2aaaaaab, RZ ;  /* 0x2aaaaaab0d097827 */ /* 0x000fca00078e02ff */
[----:B------:R-:W-:Y:S01]  /*08b0*/  LEA.HI R12, R9, R9, RZ, 0x1 ;  /* 0x00000009090c7211 */ /* 0x000fe200078f08ff */
[----:B------:R-:W-:-:S04]  /*08c0*/  IMAD R9, R13, -0x6, R16 ;  /* 0xfffffffa0d097824 */ /* 0x000fc800078e0210 */
[----:B------:R-:W-:Y:S02]  /*08d0*/  IMAD R12, R12, -0x6, R13 ;  /* 0xfffffffa0c0c7824 */ /* 0x000fe400078e020d */
[----:B------:R-:W-:Y:S02]  /*08e0*/  IMAD.SHL.U32 R13, R9, 0x2, RZ ;  /* 0x00000002090d7824 */ /* 0x000fe400078e00ff */
[----:B------:R-:W-:-:S03]  /*08f0*/  IMAD.SHL.U32 R14, R12, 0x2, RZ ;  /* 0x000000020c0e7824 */ /* 0x000fc600078e00ff */
[----:B------:R-:W-:Y:S02]  /*0900*/  PRMT R17, R13, 0x8880, RZ ;  /* 0x000088800d117816 */ /* 0x000fe400000000ff */
[----:B------:R-:W-:-:S03]  /*0910*/  PRMT R15, R14, 0x8880, RZ ;  /* 0x000088800e0f7816 */ /* 0x000fc600000000ff */
[----:B-----5:R-:W-:Y:S02]  /*0920*/  IMAD R19, R17, 0x56, RZ ;  /* 0x0000005611137824 */ /* 0x020fe400078e02ff */
[----:B------:R-:W-:-:S03]  /*0930*/  IMAD R18, R15, 0x56, RZ ;  /* 0x000000560f127824 */ /* 0x000fc600078e02ff */
[----:B------:R-:W-:Y:S02]  /*0940*/  LOP3.LUT R24, R19, 0xffff, RZ, 0xc0, !PT ;  /* 0x0000ffff13187812 */ /* 0x000fe400078ec0ff */
[----:B------:R-:W-:Y:S02]  /*0950*/  LEA R20, R9, 0x9, 0x2 ;  /* 0x0000000909147811 */ /* 0x000fe400078e10ff */
[----:B------:R-:W-:Y:S02]  /*0960*/  SHF.R.U32.HI R19, RZ, 0xf, R24 ;  /* 0x0000000fff137819 */ /* 0x000fe40000011618 */
[----:B------:R-:W-:Y:S02]  /*0970*/  LOP3.LUT R21, R18, 0xffff, RZ, 0xc0, !PT ;  /* 0x0000ffff12157812 */ /* 0x000fe400078ec0ff */
[----:B------:R-:W-:Y:S02]  /*0980*/  LEA.HI R19, R24, R19, RZ, 0x18 ;  /* 0x0000001318137211 */ /* 0x000fe400078fc0ff */
[----:B------:R-:W-:-:S02]  /*0990*/  PRMT R20, R20, 0x8880, RZ ;  /* 0x0000888014147816 */ /* 0x000fc400000000ff */
[----:B------:R-:W-:Y:S02]  /*09a0*/  SHF.R.U32.HI R18, RZ, 0xf, R21 ;  /* 0x0000000fff127819 */ /* 0x000fe40000011615 */
[----:B------:R-:W-:Y:S01]  /*09b0*/  PRMT R19, R19, 0x9910, RZ ;  /* 0x0000991013137816 */ /* 0x000fe200000000ff */
[----:B------:R-:W-:Y:S01]  /*09c0*/  IMAD R24, R20, 0x2aab, RZ ;  /* 0x00002aab14187824 */ /* 0x000fe200078e02ff */
[----:B------:R-:W-:Y:S01]  /*09d0*/  LEA.HI R18, R21, R18, RZ, 0x18 ;  /* 0x0000001215127211 */ /* 0x000fe200078fc0ff */
[----:B------:R-:W-:Y:S02]  /*09e0*/  IMAD R21, R17, 0x5556, RZ ;  /* 0x0000555611157824 */ /* 0x000fe400078e02ff */
[----:B------:R-:W-:Y:S01]  /*09f0*/  IMAD.MOV.U32 R20, RZ, RZ, R19 ;  /* 0x000000ffff147224 */ /* 0x000fe200078e0013 */
[C---:B------:R-:W-:Y:S01]  /*0a00*/  ISETP.GE.U32.AND P1, PT, R16.reuse, 0x240, PT ;  /* 0x000002401000780c */ /* 0x040fe20003f26070 */
[----:B------:R-:W-:Y:S01]  /*0a10*/  IMAD.HI R16, R16, 0x38e38e39, RZ ;  /* 0x38e38e3910107827 */ /* 0x000fe200078e02ff */
[----:B------:R-:W-:-:S02]  /*0a20*/  LEA R17, R12, 0x9, 0x2 ;  /* 0x000000090c117811 */ /* 0x000fc400078e10ff */
[----:B------:R-:W-:Y:S01]  /*0a30*/  SHF.R.S32.HI R21, RZ, 0x10, R21 ;  /* 0x00000010ff157819 */ /* 0x000fe20000011415 */
[----:B------:R-:W-:Y:S01]  /*0a40*/  IMAD R20, R20, 0x3, RZ ;  /* 0x0000000314147824 */ /* 0x000fe200078e02ff */
[----:B------:R-:W-:Y:S02]  /*0a50*/  SHF.R.S32.HI R24, RZ, 0x10, R24 ;  /* 0x00000010ff187819 */ /* 0x000fe40000011418 */
[----:B------:R-:W-:Y:S02]  /*0a60*/  PRMT R25, R18, 0x9910, RZ ;  /* 0x0000991012197816 */ /* 0x000fe400000000ff */
[----:B------:R-:W-:Y:S01]  /*0a70*/  PRMT R18, R17, 0x8880, RZ ;  /* 0x0000888011127816 */ /* 0x000fe200000000ff */
[----:B------:R-:W-:Y:S01]  /*0a80*/  IMAD.MOV R26, RZ, RZ, -R20 ;  /* 0x000000ffff1a7224 */ /* 0x000fe200078e0a14 */
[C---:B------:R-:W-:Y:S02]  /*0a90*/  LOP3.LUT R19, R21.reuse, 0xffff, RZ, 0xc0, !PT ;  /* 0x0000ffff15137812 */ /* 0x040fe400078ec0ff */
[----:B------:R-:W-:Y:S01]  /*0aa0*/  PRMT R17, R21, 0x5410, R24 ;  /* 0x0000541015117816 */ /* 0x000fe20000000018 */
[----:B------:R-:W-:Y:S01]  /*0ab0*/  IMAD R20, R25, 0x3, RZ ;  /* 0x0000000319147824 */ /* 0x000fe200078e02ff */
[----:B------:R-:W-:-:S02]  /*0ac0*/  SHF.R.U32.HI R21, RZ, 0x1f, R16 ;  /* 0x0000001fff157819 */ /* 0x000fc40000011610 */
[----:B------:R-:W-:Y:S02]  /*0ad0*/  LOP3.LUT R24, R24, 0xffff, RZ, 0xc0, !PT ;  /* 0x0000ffff18187812 */ /* 0x000fe400078ec0ff */
[----:B------:R-:W-:Y:S01]  /*0ae0*/  LEA.HI.SX32 R16, R16, R21, 0x1d ;  /* 0x0000001510107211 */ /* 0x000fe200078feaff */
[----:B------:R-:W-:Y:S01]  /*0af0*/  IMAD.MOV R21, RZ, RZ, -R20 ;  /* 0x000000ffff157224 */ /* 0x000fe200078e0a14 */
[----:B------:R-:W-:Y:S02]  /*0b00*/  SHF.R.U32.HI R19, RZ, 0xf, R19 ;  /* 0x0000000fff137819 */ /* 0x000fe40000011613 */
[----:B------:R-:W-:Y:S02]  /*0b10*/  SHF.R.U32.HI R24, RZ, 0xf, R24 ;  /* 0x0000000fff187819 */ /* 0x000fe40000011618 */
[----:B------:R-:W-:Y:S01]  /*0b20*/  PRMT R26, R26, 0x7710, RZ ;  /* 0x000077101a1a7816 */ /* 0x000fe200000000ff */
[----:B------:R-:W-:Y:S01]  /*0b30*/  IMAD.MOV.U32 R20, RZ, RZ, R18 ;  /* 0x000000ffff147224 */ /* 0x000fe200078e0012 */
[----:B------:R-:W-:-:S02]  /*0b40*/  PRMT R18, R19, 0x5410, R24 ;  /* 0x0000541013127816 */ /* 0x000fc40000000018 */
[----:B------:R-:W-:Y:S01]  /*0b50*/  PRMT R19, R21, 0x7710, RZ ;  /* 0x0000771015137816 */ /* 0x000fe200000000ff */
[----:B------:R-:W-:Y:S02]  /*0b60*/  IMAD.IADD R13, R13, 0x1, R26 ;  /* 0x000000010d0d7824 */ /* 0x000fe400078e021a */
[----:B------:R-:W-:Y:S02]  /*0b70*/  IMAD R15, R15, 0x5556, RZ ;  /* 0x000055560f0f7824 */ /* 0x000fe400078e02ff */
[----:B------:R-:W-:Y:S01]  /*0b80*/  IMAD R20, R20, 0x2aab, RZ ;  /* 0x00002aab14147824 */ /* 0x000fe200078e02ff */
[----:B------:R-:W-:Y:S01]  /*0b90*/  LOP3.LUT P0, RZ, R13, 0xff, RZ, 0xc0, !PT ;  /* 0x000000ff0dff7812 */ /* 0x000fe2000780c0ff */
[----:B------:R-:W-:Y:S01]  /*0ba0*/  IMAD.IADD R14, R14, 0x1, R19 ;  /* 0x000000010e0e7824 */ /* 0x000fe200078e0213 */
[----:B------:R-:W-:Y:S02]  /*0bb0*/  SHF.R.S32.HI R13, RZ, 0x10, R15 ;  /* 0x00000010ff0d7819 */ /* 0x000fe4000001140f */
[----:B------:R-:W-:-:S02]  /*0bc0*/  SHF.R.S32.HI R20, RZ, 0x10, R20 ;  /* 0x00000010ff147819 */ /* 0x000fc40000011414 */
[C---:B------:R-:W-:Y:S02]  /*0bd0*/  ISETP.LT.AND P3, PT, R9.reuse, RZ, P0 ;  /* 0x000000ff0900720c */ /* 0x040fe40000761270 */
[----:B------:R-:W-:Y:S02]  /*0be0*/  ISETP.GE.AND P4, PT, R9, -0x2, PT ;  /* 0xfffffffe0900780c */ /* 0x000fe40003f86270 */
[----:B------:R-:W-:Y:S02]  /*0bf0*/  LOP3.LUT P0, RZ, R14, 0xff, RZ, 0xc0, !PT ;  /* 0x000000ff0eff7812 */ /* 0x000fe4000780c0ff */
[C---:B------:R-:W-:Y:S02]  /*0c00*/  LOP3.LUT R14, R13.reuse, 0xffff, RZ, 0xc0, !PT ;  /* 0x0000ffff0d0e7812 */ /* 0x040fe400078ec0ff */
[----:B------:R-:W-:Y:S02]  /*0c10*/  PRMT R9, R13, 0x5410, R20 ;  /* 0x000054100d097816 */ /* 0x000fe40000000014 */
[----:B------:R-:W-:-:S02]  /*0c20*/  LOP3.LUT R13, R20, 0xffff, RZ, 0xc0, !PT ;  /* 0x0000ffff140d7812 */ /* 0x000fc400078ec0ff */
[C---:B------:R-:W-:Y:S02]  /*0c30*/  ISETP.GE.AND P5, PT, R12.reuse, -0x2, PT ;  /* 0xfffffffe0c00780c */ /* 0x040fe40003fa6270 */
[----:B------:R-:W-:Y:S01]  /*0c40*/  ISETP.LT.AND P0, PT, R12, RZ, P0 ;  /* 0x000000ff0c00720c */ /* 0x000fe20000701270 */
[----:B------:R-:W-:Y:S01]  /*0c50*/  VIADD.16x2 R17, R17, R18 ;  /* 0x0000001211117236 */ /* 0x000fe20000000200 */
[----:B------:R-:W-:Y:S02]  /*0c60*/  SHF.R.U32.HI R12, RZ, 0xf, R14 ;  /* 0x0000000fff0c7819 */ /* 0x000fe4000001160e */
[----:B------:R-:W-:Y:S02]  /*0c70*/  SHF.R.U32.HI R13, RZ, 0xf, R13 ;  /* 0x0000000fff0d7819 */ /* 0x000fe4000001160d */
[----:B------:R-:W-:Y:S02]  /*0c80*/  SEL R19, RZ, 0xffffffff, P4 ;  /* 0xffffffffff137807 */ /* 0x000fe40002000000 */
[----:B------:R-:W-:-:S02]  /*0c90*/  SEL R18, RZ, 0xffffffff, !P3 ;  /* 0xffffffffff127807 */ /* 0x000fc40005800000 */
[----:B------:R-:W-:Y:S02]  /*0ca0*/  PRMT R20, R12, 0x5410, R13 ;  /* 0x000054100c147816 */ /* 0x000fe4000000000d */
[----:B------:R-:W-:Y:S02]  /*0cb0*/  SHF.R.S32.HI R13, RZ, 0x1f, R16 ;  /* 0x0000001fff0d7819 */ /* 0x000fe40000011410 */
[----:B------:R-:W-:Y:S02]  /*0cc0*/  PRMT R18, R18, 0x5410, R19 ;  /* 0x0000541012127816 */ /* 0x000fe40000000013 */
[----:B------:R-:W-:Y:S02]  /*0cd0*/  LEA.HI R12, R13, R16, RZ, 0x4 ;  /* 0x000000100d0c7211 */ /* 0x000fe400078f20ff */
[----:B------:R-:W-:Y:S01]  /*0ce0*/  SEL R15, RZ, 0xffffffff, P5 ;  /* 0xffffffffff0f7807 */ /* 0x000fe20002800000 */
[----:B------:R-:W-:Y:S01]  /*0cf0*/  VIADD.16x2 R17, R17, R18 ;  /* 0x0000001211117236 */ /* 0x000fe20000000200 */
[----:B------:R-:W-:-:S04]  /*0d00*/  SEL R14, RZ, 0xffffffff, !P0 ;  /* 0xffffffffff0e7807 */ /* 0x000fc80004000000 */
[----:B------:R-:W-:Y:S02]  /*0d10*/  PRMT R18, R14, 0x5410, R15 ;  /* 0x000054100e127816 */ /* 0x000fe4000000000f */
[----:B------:R-:W-:Y:S01]  /*0d20*/  PRMT R14, R17, 0x7632, R14 ;  /* 0x00007632110e7816 */ /* 0x000fe2000000000e */
[----:B------:R-:W-:-:S03]  /*0d30*/  VIADD.16x2 R9, R9, R20 ;  /* 0x0000001409097236 */ /* 0x000fc60000000200 */
[----:B------:R-:W-:Y:S01]  /*0d40*/  LOP3.LUT R14, R14, 0xffff, RZ, 0xc0, !PT ;  /* 0x0000ffff0e0e7812 */ /* 0x000fe200078ec0ff */
[----:B------:R-:W-:-:S03]  /*0d50*/  VIADD.16x2 R9, R9, R18 ;  /* 0x0000001209097236 */ /* 0x000fc60000000200 */
[----:B------:R-:W-:Y:S02]  /*0d60*/  PRMT R15, R14, 0x8880, RZ ;  /* 0x000088800e0f7816 */ /* 0x000fe400000000ff */
[----:B------:R-:W-:Y:S01]  /*0d70*/  PRMT R14, R9, 0x8880, RZ ;  /* 0x00008880090e7816 */ /* 0x000fe200000000ff */
[----:B------:R-:W-:Y:S02]  /*0d80*/  IMAD.MOV.U32 R26, RZ, RZ, RZ ;  /* 0x000000ffff1a7224 */ /* 0x000fe400078e00ff */
[----:B------:R-:W-:-:S04]  /*0d90*/  IMAD.MOV.U32 R20, RZ, RZ, RZ ;  /* 0x000000ffff147224 */ /* 0x000fc800078e00ff */
[----:B------:R-:W5:Y:S01]  /*0da0*/  @!P2 LDG.E.EL R26, desc[UR4][R4.64+0x10] ;  /* 0x00001004041aa981 */ /* 0x000f62000c2e1900 */
[----:B------:R-:W-:-:S03]  /*0db0*/  IMAD.MOV.U32 R25, RZ, RZ, RZ ;  /* 0x000000ffff197224 */ /* 0x000fc600078e00ff */
[----:B------:R1:W5:Y:S01]  /*0dc0*/  @!P2 LDG.E.EL R20, desc[UR4][R10.64+0x14] ;  /* 0x000014040a14a981 */ /* 0x000362000c2e1900 */
[----:B--2---:R-:W-:Y:S02]  /*0dd0*/  SEL R13, R8, 0xff800000, !P2 ;  /* 0xff800000080d7807 */ /* 0x004fe40005000000 */
[----:B---3--:R-:W-:Y:S02]  /*0de0*/  SEL R8, R7, 0xff800000, !P2 ;  /* 0xff80000007087807 */ /* 0x008fe40005000000 */
[----:B------:R-:W-:Y:S02]  /*0df0*/  LOP3.LUT R7, R12, 0xffffff0, RZ, 0xc0, !PT ;  /* 0x0ffffff00c077812 */ /* 0x000fe400078ec0ff */
[----:B------:R-:W-:Y:S02]  /*0e00*/  FSETP.GT.AND P0, PT, R8, R13, PT ;  /* 0x0000000d0800720b */ /* 0x000fe40003f04000 */
[----:B------:R-:W-:Y:S01]  /*0e10*/  PRMT R12, R17, 0x7610, R12 ;  /* 0x00007610110c7816 */ /* 0x000fe2000000000c */
[----:B------:R-:W-:-:S03]  /*0e20*/  IMAD.IADD R16, R16, 0x1, -R7 ;  /* 0x0000000110107824 */ /* 0x000fc600078e0a07 */
[----:B------:R-:W-:Y:S02]  /*0e30*/  LOP3.LUT R12, R12, 0xffff, RZ, 0xc0, !PT ;  /* 0x0000ffff0c0c7812 */ /* 0x000fe400078ec0ff */
[----:B----4-:R-:W-:Y:S02]  /*0e40*/  SEL R23, R23, 0xff800000, !P2 ;  /* 0xff80000017177807 */ /* 0x010fe40005000000 */
[----:B------:R-:W-:Y:S02]  /*0e50*/  FSETP.NAN.AND P3, PT, R8, R8, PT ;  /* 0x000000080800720b */ /* 0x000fe40003f68000 */
[----:B------:R-:W-:Y:S02]  /*0e60*/  PRMT R7, R12, 0x8880, RZ ;  /* 0x000088800c077816 */ /* 0x000fe400000000ff */
[----:B------:R-:W-:Y:S02]  /*0e70*/  FSETP.NAN.AND P4, PT, R23, R23, PT ;  /* 0x000000171700720b */ /* 0x000fe40003f88000 */
[----:B------:R-:W-:-:S02]  /*0e80*/  SEL R17, R6, 0xff800000, !P2 ;  /* 0xff80000006117807 */ /* 0x000fc40005000000 */
[----:B------:R-:W-:Y:S01]  /*0e90*/  SEL R22, R22, 0xff800000, !P2 ;  /* 0xff80000016167807 */ /* 0x000fe20005000000 */
[----:B------:R-:W-:Y:S01]  /*0ea0*/  VIADD R6, R7, 0x1 ;  /* 0x0000000107067836 */ /* 0x000fe20000000000 */
[----:B------:R-:W-:Y:S01]  /*0eb0*/  @!P0 FSEL R8, R8, R13, P3 ;  /* 0x0000000d08088208 */ /* 0x000fe20001800000 */
[--C-:B------:R-:W-:Y:S01]  /*0ec0*/  IMAD.MOV.U32 R13, RZ, RZ, R15.reuse ;  /* 0x000000ffff0d7224 */ /* 0x100fe200078e000f */
[----:B------:R-:W-:Y:S01]  /*0ed0*/  FSETP.GT.AND P5, PT, R22, R17, PT ;  /* 0x000000111600720b */ /* 0x000fe20003fa4000 */
[----:B------:R-:W-:Y:S01]  /*0ee0*/  IMAD.SHL.U32 R21, R16, 0x10, RZ ;  /* 0x0000001010157824 */ /* 0x000fe200078e00ff */
[----:B------:R-:W-:Y:S02]  /*0ef0*/  FSETP.GEU.AND P6, PT, R8, R23, PT ;  /* 0x000000170800720b */ /* 0x000fe40003fce000 */
[----:B------:R-:W-:Y:S01]  /*0f00*/  ISETP.LT.AND P0, PT, R6, R13, !P1 ;  /* 0x0000000d0600720c */ /* 0x000fe20004f01270 */
[----:B------:R-:W-:Y:S01]  /*0f10*/  IMAD.SHL.U32 R6, R14, 0x4, RZ ;  /* 0x000000040e067824 */ /* 0x000fe200078e00ff */
[----:B------:R-:W-:-:S02]  /*0f20*/  PRMT R15, R9, 0x7632, R15 ;  /* 0x00007632090f7816 */ /* 0x000fc4000000000f */
[----:B------:R-:W-:Y:S02]  /*0f30*/  @!P4 FSEL R23, R23, R8, !P6 ;  /* 0x000000081717c208 */ /* 0x000fe40007000000 */
[----:B------:R-:W-:Y:S02]  /*0f40*/  PRMT R19, R12, 0x8880, RZ ;  /* 0x000088800c137816 */ /* 0x000fe400000000ff */
[C---:B------:R-:W-:Y:S02]  /*0f50*/  FSETP.NAN.AND P4, PT, R22.reuse, R22, PT ;  /* 0x000000161600720b */ /* 0x040fe40003f88000 */
[----:B------:R-:W-:Y:S02]  /*0f60*/  PRMT R12, R15, 0x8880, RZ ;  /* 0x000088800f0c7816 */ /* 0x000fe400000000ff */
[--C-:B------:R-:W-:Y:S02]  /*0f70*/  SHF.R.S32.HI R8, RZ, 0x1f, R6.reuse ;  /* 0x0000001fff087819 */ /* 0x100fe40000011406 */
[----:B------:R-:W-:Y:S01]  /*0f80*/  IADD3 R24, P6, R21, R6, RZ ;  /* 0x0000000615187210 */ /* 0x000fe20007fde0ff */
[C---:B------:R-:W-:Y:S01]  /*0f90*/  IMAD.IADD R16, R21.reuse, 0x1, R6 ;  /* 0x0000000115107824 */ /* 0x040fe200078e0206 */
[----:B------:R-:W-:Y:S01]  /*0fa0*/  @!P5 FSEL R22, R22, R17, P4 ;  /* 0x000000111616d208 */ /* 0x000fe20002000000 */
[----:B------:R-:W-:Y:S01]  /*0fb0*/  IMAD.MOV.U32 R17, RZ, RZ, R12 ;  /* 0x000000ffff117224 */ /* 0x000fe200078e000c */
[----:B------:R-:W-:-:S02]  /*0fc0*/  LEA.HI.X.SX32 R21, R21, R8, 0x1, P6 ;  /* 0x0000000815157211 */ /* 0x000fc400030f0eff */
[C---:B------:R-:W-:Y:S02]  /*0fd0*/  ISETP.LT.AND P3, PT, R7.reuse, R13, !P1 ;  /* 0x0000000d0700720c */ /* 0x040fe40004f61270 */
[----:B------:R-:W-:Y:S02]  /*0fe0*/  SHF.R.S32.HI R8, RZ, 0x1f, R19 ;  /* 0x0000001fff087819 */ /* 0x000fe40000011413 */
[----:B------:R-:W-:Y:S01]  /*0ff0*/  IADD3 R18, P4, R19, R24, RZ ;  /* 0x0000001813127210 */ /* 0x000fe20007f9e0ff */
[----:B------:R-:W-:Y:S01]  /*1000*/  IMAD.IADD R13, R7, 0x1, R16 ;  /* 0x00000001070d7824 */ /* 0x000fe200078e0210 */
[CC--:B------:R-:W-:Y:S02]  /*1010*/  ISETP.LT.AND P6, PT, R14.reuse, R17.reuse, P3 ;  /* 0x000000110e00720c */ /* 0x0c0fe40001fc1270 */
[----:B------:R-:W-:Y:S01]  /*1020*/  ISETP.LT.AND P5, PT, R14, R17, P0 ;  /* 0x000000110e00720c */ /* 0x000fe200007a1270 */
[----:B------:R-:W-:Y:S01]  /*1030*/  IMAD.X R7, R8, 0x1, R21, P4 ;  /* 0x0000000108077824 */ /* 0x000fe200020e0615 */
[----:B------:R-:W-:Y:S01]  /*1040*/  LEA R6, P4, R18, UR6, 0x2 ;  /* 0x0000000612067c11 */ /* 0x000fe2000f8810ff */
[----:B------:R-:W-:-:S03]  /*1050*/  IMAD.WIDE R12, R13, 0x4, R2 ;  /* 0x000000040d0c7825 */ /* 0x000fc600078e0202 */
[----:B------:R-:W-:Y:S01]  /*1060*/  LEA.HI.X R7, R18, UR7, R7, 0x2, P4 ;  /* 0x0000000712077c11 */ /* 0x000fe2000a0f1407 */
[----:B------:R-:W-:-:S04]  /*1070*/  IMAD.MOV.U32 R18, RZ, RZ, RZ ;  /* 0x000000ffff127224 */ /* 0x000fc800078e00ff */
[----:B------:R2:W3:Y:S04]  /*1080*/  @P6 LDG.E.EL R25, desc[UR4][R12.64] ;  /* 0x000000040c196981 */ /* 0x0004e8000c2e1900 */
[----:B------:R4:W3:Y:S01]  /*1090*/  @P5 LDG.E.EL R18, desc[UR4][R6.64+0x4] ;  /* 0x0000040406125981 */ /* 0x0008e2000c2e1900 */
[----:B------:R-:W-:-:S04]  /*10a0*/  VIADD R27, R0, 0xffffff61 ;  /* 0xffffff61001b7836 */ /* 0x000fc80000000000 */
[----:B------:R-:W-:-:S05]  /*10b0*/  IMAD.HI R28, R27, 0x2aaaaaab, RZ ;  /* 0x2aaaaaab1b1c7827 */ /* 0x000fca00078e02ff */
[----:B------:R-:W-:-:S05]  /*10c0*/  LEA.HI R28, R28, R28, RZ, 0x1 ;  /* 0x0000001c1c1c7211 */ /* 0x000fca00078f08ff */
[----:B------:R-:W-:-:S04]  /*10d0*/  IMAD R27, R28, -0x6, R27 ;  /* 0xfffffffa1c1b7824 */ /* 0x000fc800078e021b */
[----:B-1----:R-:W-:-:S05]  /*10e0*/  IMAD.SHL.U32 R11, R27, 0x2, RZ ;  /* 0x000000021b0b7824 */ /* 0x002fca00078e00ff */
[----:B------:R-:W-:-:S05]  /*10f0*/  PRMT R10, R11, 0x8880, RZ ;  /* 0x000088800b0a7816 */ /* 0x000fca00000000ff */
[----:B------:R-:W-:-:S05]  /*1100*/  IMAD R28, R10, 0x56, RZ ;  /* 0x000000560a1c7824 */ /* 0x000fca00078e02ff */
[----:B------:R-:W-:-:S04]  /*1110*/  LOP3.LUT R29, R28, 0xffff, RZ, 0xc0, !PT ;  /* 0x0000ffff1c1d7812 */ /* 0x000fc800078ec0ff */
[----:B--2---:R-:W-:-:S04]  /*1120*/  SHF.R.U32.HI R12, RZ, 0xf, R29 ;  /* 0x0000000fff0c7819 */ /* 0x004fc8000001161d */
[----:B------:R-:W-:-:S04]  /*1130*/  LEA.HI R12, R29, R12, RZ, 0x18 ;  /* 0x0000000c1d0c7211 */ /* 0x000fc800078fc0ff */
[----:B----4-:R-:W-:-:S05]  /*1140*/  PRMT R6, R12, 0x9910, RZ ;  /* 0x000099100c067816 */ /* 0x010fca00000000ff */
[----:B------:R-:W-:-:S04]  /*1150*/  IMAD R6, R6, 0x3, RZ ;  /* 0x0000000306067824 */ /* 0x000fc800078e02ff */
[----:B------:R-:W-:Y:S01]  /*1160*/  IMAD.MOV R12, RZ, RZ, -R6 ;  /* 0x000000ffff0c7224 */ /* 0x000fe200078e0a06 */
[----:B------:R-:W-:-:S04]  /*1170*/  LEA R6, R27, 0x9, 0x2 ;  /* 0x000000091b067811 */ /* 0x000fc800078e10ff */
[----:B------:R-:W-:Y:S02]  /*1180*/  PRMT R6, R6, 0x8880, RZ ;  /* 0x0000888006067816 */ /* 0x000fe400000000ff */
[----:B------:R-:W-:Y:S01]  /*1190*/  PRMT R12, R12, 0x7710, RZ ;  /* 0x000077100c0c7816 */ /* 0x000fe200000000ff */
[----:B------:R-:W-:Y:S02]  /*11a0*/  IMAD R7, R10, 0x5556, RZ ;  /* 0x000055560a077824 */ /* 0x000fe400078e02ff */
[----:B------:R-:W-:Y:S02]  /*11b0*/  IMAD R6, R6, 0x2aab, RZ ;  /* 0x00002aab06067824 */ /* 0x000fe400078e02ff */
[----:B------:R-:W-:Y:S01]  /*11c0*/  IMAD.IADD R11, R11, 0x1, R12 ;  /* 0x000000010b0b7824 */ /* 0x000fe200078e020c */
[----:B------:R-:W-:Y:S02]  /*11d0*/  SHF.R.S32.HI R7, RZ, 0x10, R7 ;  /* 0x00000010ff077819 */ /* 0x000fe40000011407 */
[----:B------:R-:W-:-:S02]  /*11e0*/  SHF.R.S32.HI R10, RZ, 0x10, R6 ;  /* 0x00000010ff0a7819 */ /* 0x000fc40000011406 */
[----:B------:R-:W-:Y:S02]  /*11f0*/  LOP3.LUT P4, RZ, R11, 0xff, RZ, 0xc0, !PT ;  /* 0x000000ff0bff7812 */ /* 0x000fe4000788c0ff */
[----:B------:R-:W-:Y:S02]  /*1200*/  LOP3.LUT R11, R7, 0xffff, RZ, 0xc0, !PT ;  /* 0x0000ffff070b7812 */ /* 0x000fe400078ec0ff */
[----:B------:R-:W-:Y:S02]  /*1210*/  LOP3.LUT R12, R10, 0xffff, RZ, 0xc0, !PT ;  /* 0x0000ffff0a0c7812 */ /* 0x000fe400078ec0ff */
[----:B------:R-:W-:Y:S02]  /*1220*/  ISETP.LT.AND P4, PT, R27, RZ, P4 ;  /* 0x000000ff1b00720c */ /* 0x000fe40002781270 */
[----:B------:R-:W-:Y:S02]  /*1230*/  SHF.R.U32.HI R11, RZ, 0xf, R11 ;  /* 0x0000000fff0b7819 */ /* 0x000fe4000001160b */
[----:B------:R-:W-:-:S02]  /*1240*/  SHF.R.U32.HI R12, RZ, 0xf, R12 ;  /* 0x0000000fff0c7819 */ /* 0x000fc4000001160c */
[----:B------:R-:W-:Y:S02]  /*1250*/  SEL R6, RZ, 0xffffffff, !P4 ;  /* 0xffffffffff067807 */ /* 0x000fe40006000000 */
[----:B------:R-:W-:Y:S02]  /*1260*/  ISETP.GE.AND P4, PT, R27, -0x2, PT ;  /* 0xfffffffe1b00780c */ /* 0x000fe40003f86270 */
[----:B------:R-:W-:Y:S02]  /*1270*/  PRMT R12, R11, 0x5410, R12 ;  /* 0x000054100b0c7816 */ /* 0x000fe4000000000c */
[----:B------:R-:W-:Y:S02]  /*1280*/  PRMT R7, R7, 0x5410, R10 ;  /* 0x0000541007077816 */ /* 0x000fe4000000000a */
[----:B------:R-:W-:-:S03]  /*1290*/  SEL R13, RZ, 0xffffffff, P4 ;  /* 0xffffffffff0d7807 */ /* 0x000fc60002000000 */
[----:B------:R-:W-:Y:S01]  /*12a0*/  VIADD.16x2 R7, R7, R12 ;  /* 0x0000000c07077236 */ /* 0x000fe20000000200 */
[----:B------:R-:W-:Y:S02]  /*12b0*/  PRMT R6, R6, 0x5410, R13 ;  /* 0x0000541006067816 */ /* 0x000fe4000000000d */
[----:B-----5:R-:W-:-:S04]  /*12c0*/  SEL R11, R26, 0xff800000, !P2 ;  /* 0xff8000001a0b7807 */ /* 0x020fc80005000000 */
[----:B------:R-:W-:Y:S01]  /*12d0*/  FSETP.NAN.AND P4, PT, R11, R11, PT ;  /* 0x0000000b0b00720b */ /* 0x000fe20003f88000 */
[----:B------:R-:W-:Y:S01]  /*12e0*/  VIADD.16x2 R6, R7, R6 ;  /* 0x0000000607067236 */ /* 0x000fe20000000200 */
[----:B------:R-:W-:-:S04]  /*12f0*/  SEL R10, R20, 0xff800000, !P2 ;  /* 0xff800000140a7807 */ /* 0x000fc80005000000 */
[C---:B------:R-:W-:Y:S02]  /*1300*/  PRMT R12, R6.reuse, 0x7632, R12 ;  /* 0x00007632060c7816 */ /* 0x040fe4000000000c */
[----:B------:R-:W-:Y:S02]  /*1310*/  LOP3.LUT R6, R6, 0xffff, RZ, 0xc0, !PT ;  /* 0x0000ffff06067812 */ /* 0x000fe400078ec0ff */
[----:B------:R-:W-:Y:S02]  /*1320*/  LOP3.LUT R12, R12, 0xffff, RZ, 0xc0, !PT ;  /* 0x0000ffff0c0c7812 */ /* 0x000fe400078ec0ff */
[----:B---3--:R-:W-:Y:S02]  /*1330*/  SEL R7, R25, 0xff800000, P6 ;  /* 0xff80000019077807 */ /* 0x008fe40003000000 */
[----:B------:R-:W-:Y:S02]  /*1340*/  FSETP.NAN.AND P6, PT, R10, R10, PT ;  /* 0x0000000a0a00720b */ /* 0x000fe40003fc8000 */
[----:B------:R-:W-:-:S02]  /*1350*/  SEL R18, R18, 0xff800000, P5 ;  /* 0xff80000012127807 */ /* 0x000fc40002800000 */
[----:B------:R-:W-:-:S04]  /*1360*/  FSETP.GEU.AND P5, PT, R22, R11, PT ;  /* 0x0000000b1600720b */ /* 0x000fc80003fae000 */
[----:B------:R-:W-:Y:S02]  /*1370*/  @!P4 FSEL R11, R11, R22, !P5 ;  /* 0x000000160b0bc208 */ /* 0x000fe40006800000 */
[----:B------:R-:W-:Y:S02]  /*1380*/  FSETP.GT.AND P5, PT, R18, R7, PT ;  /* 0x000000071200720b */ /* 0x000fe40003fa4000 */
[----:B------:R-:W-:Y:S02]  /*1390*/  PRMT R25, R6, 0x8880, RZ ;  /* 0x0000888006197816 */ /* 0x000fe400000000ff */
[----:B------:R-:W-:Y:S02]  /*13a0*/  FSETP.GEU.AND P4, PT, R23, R10, PT ;  /* 0x0000000a1700720b */ /* 0x000fe40003f8e000 */
[----:B------:R-:W-:Y:S01]  /*13b0*/  PRMT R22, R12, 0x8880, RZ ;  /* 0x000088800c167816 */ /* 0x000fe200000000ff */
[----:B------:R-:W-:Y:S01]  /*13c0*/  VIADD R13, R25, 0x1 ;  /* 0x00000001190d7836 */ /* 0x000fe20000000000 */
[----:B------:R-:W-:-:S02]  /*13d0*/  @!P6 FSEL R10, R10, R23, !P4 ;  /* 0x000000170a0ae208 */ /* 0x000fc40006000000 */
[----:B------:R-:W-:Y:S02]  /*13e0*/  FSETP.NAN.AND P6, PT, R18, R18, PT ;  /* 0x000000121200720b */ /* 0x000fe40003fc8000 */
[----:B------:R-:W-:Y:S02]  /*13f0*/  PRMT R23, R6, 0x8880, RZ ;  /* 0x0000888006177816 */ /* 0x000fe400000000ff */
[----:B------:R-:W-:Y:S02]  /*1400*/  ISETP.LT.AND P4, PT, R13, R22, !P1 ;  /* 0x000000160d00720c */ /* 0x000fe40004f81270 */
[----:B------:R-:W-:Y:S02]  /*1410*/  @!P5 FSEL R18, R18, R7, P6 ;  /* 0x000000071212d208 */ /* 0x000fe40003000000 */
[----:B------:R-:W-:Y:S02]  /*1420*/  SHF.R.S32.HI R26, RZ, 0x1f, R23 ;  /* 0x0000001fff1a7819 */ /* 0x000fe40000011417 */
[----:B------:R-:W-:-:S02]  /*1430*/  IADD3 R24, P5, R23, R24, RZ ;  /* 0x0000001817187210 */ /* 0x000fc40007fbe0ff */
[----:B------:R-:W-:-:S03]  /*1440*/  ISETP.LT.AND P6, PT, R14, R17, P4 ;  /* 0x000000110e00720c */ /* 0x000fc600027c1270 */
[----:B------:R-:W-:Y:S01]  /*1450*/  IMAD.X R21, R26, 0x1, R21, P5 ;  /* 0x000000011a157824 */ /* 0x000fe200028e0615 */
[----:B------:R-:W-:Y:S01]  /*1460*/  LEA R12, P5, R24, UR6, 0x2 ;  /* 0x00000006180c7c11 */ /* 0x000fe2000f8a10ff */
[----:B------:R-:W-:-:S03]  /*1470*/  IMAD.MOV.U32 R6, RZ, RZ, RZ ;  /* 0x000000ffff067224 */ /* 0x000fc600078e00ff */
[----:B------:R-:W-:-:S05]  /*1480*/  LEA.HI.X R13, R24, UR7, R21, 0x2, P5 ;  /* 0x00000007180d7c11 */ /* 0x000fca000a8f1415 */
[----:B------:R1:W2:Y:S01]  /*1490*/  @P6 LDG.E.EL R6, desc[UR4][R12.64+0x4] ;  /* 0x000004040c066981 */ /* 0x0002a2000c2e1900 */
[----:B------:R-:W-:Y:S02]  /*14a0*/  IADD3 R7, P5, R16, R19, RZ ;  /* 0x0000001310077210 */ /* 0x000fe40007fbe0ff */
[----:B------:R-:W-:-:S05]  /*14b0*/  SHF.R.S32.HI R21, RZ, 0x1f, R16 ;  /* 0x0000001fff157819 */ /* 0x000fca0000011410 */
[----:B------:R-:W-:Y:S01]  /*14c0*/  IMAD.X R24, R8, 0x1, R21, P5 ;  /* 0x0000000108187824 */ /* 0x000fe200028e0615 */
[----:B------:R-:W-:Y:S01]  /*14d0*/  LOP3.LUT R15, R15, 0xffff, RZ, 0xc0, !PT ;  /* 0x0000ffff0f0f7812 */ /* 0x000fe200078ec0ff */
[----:B-1----:R-:W-:Y:S01]  /*14e0*/  IMAD.MOV.U32 R13, RZ, RZ, RZ ;  /* 0x000000ffff0d7224 */ /* 0x002fe200078e00ff */
[----:B--2---:R-:W-:Y:S02]  /*14f0*/  SEL R19, R6, 0xff800000, P6 ;  /* 0xff80000006137807 */ /* 0x004fe40003000000 */
[----:B------:R-:W-:Y:S02]  /*1500*/  IADD3 R23, P6, R16, R23, RZ ;  /* 0x0000001710177210 */ /* 0x000fe40007fde0ff */
[----:B------:R-:W-:-:S03]  /*1510*/  LEA R6, P5, R7, UR6, 0x2 ;  /* 0x0000000607067c11 */ /* 0x000fc6000f8a10ff */
[----:B------:R-:W-:Y:S01]  /*1520*/  IMAD.X R26, R26, 0x1, R21, P6 ;  /* 0x000000011a1a7824 */ /* 0x000fe200030e0615 */
[----:B------:R-:W-:Y:S02]  /*1530*/  LOP3.LUT R21, R9, 0xffff, RZ, 0xc0, !PT ;  /* 0x0000ffff09157812 */ /* 0x000fe400078ec0ff */
[----:B------:R-:W-:Y:S02]  /*1540*/  LEA R8, P6, R23, UR6, 0x2 ;  /* 0x0000000617087c11 */ /* 0x000fe4000f8c10ff */
[----:B------:R-:W-:Y:S02]  /*1550*/  LEA.HI.X R7, R7, UR7, R24, 0x2, P5 ;  /* 0x0000000707077c11 */ /* 0x000fe4000a8f1418 */
[----:B------:R-:W-:Y:S02]  /*1560*/  ISETP.LT.AND P5, PT, R25, R22, !P1 ;  /* 0x000000161900720c */ /* 0x000fe40004fa1270 */
[----:B------:R-:W-:Y:S02]  /*1570*/  PRMT R21, R21, 0x8880, RZ ;  /* 0x0000888015157816 */ /* 0x000fe400000000ff */
[----:B------:R-:W-:-:S02]  /*1580*/  LEA.HI.X R9, R23, UR7, R26, 0x2, P6 ;  /* 0x0000000717097c11 */ /* 0x000fc4000b0f141a */
[----:B------:R-:W-:Y:S01]  /*1590*/  ISETP.LT.AND P6, PT, R14, R17, P5 ;  /* 0x000000110e00720c */ /* 0x000fe20002fc1270 */
[----:B------:R-:W-:Y:S02]  /*15a0*/  IMAD.MOV.U32 R17, RZ, RZ, R21 ;  /* 0x000000ffff117224 */ /* 0x000fe400078e0015 */
[----:B------:R-:W-:Y:S01]  /*15b0*/  IMAD.IADD R25, R25, 0x1, R16 ;  /* 0x0000000119197824 */ /* 0x000fe200078e0210 */
[----:B------:R-:W-:Y:S01]  /*15c0*/  PRMT R16, R15, 0x8880, RZ ;  /* 0x000088800f107816 */ /* 0x000fe200000000ff */
[----:B------:R-:W-:Y:S02]  /*15d0*/  VIADD R17, R17, 0x1 ;  /* 0x0000000111117836 */ /* 0x000fe40000000000 */
[----:B------:R-:W-:-:S03]  /*15e0*/  IMAD.WIDE R24, R25, 0x4, R2 ;  /* 0x0000000419187825 */ /* 0x000fc600078e0202 */
[----:B------:R-:W-:-:S03]  /*15f0*/  ISETP.LT.AND P3, PT, R17, R16, P3 ;  /* 0x000000101100720c */ /* 0x000fc60001f61270 */
[----:B------:R1:W2:Y:S01]  /*1600*/  @P6 LDG.E.EL R13, desc[UR4][R24.64] ;  /* 0x00000004180d6981 */ /* 0x0002a2000c2e1900 */
[----:B------:R-:W-:-:S09]  /*1610*/  CS2R R14, SRZ ;  /* 0x00000000000e7805 */ /* 0x000fd2000001ff00 */
[----:B------:R-:W3:Y:S01]  /*1620*/  @P3 LDG.E.EL R15, desc[UR4][R6.64+0x10] ;  /* 0x00001004060f3981 */ /* 0x000ee2000c2e1900 */
[----:B------:R-:W-:-:S13]  /*1630*/  ISETP.LT.AND P5, PT, R17, R16, P5 ;  /* 0x000000101100720c */ /* 0x000fda0002fa1270 */
[----:B------:R-:W4:Y:S01]  /*1640*/  @P5 LDG.E.EL R14, desc[UR4][R8.64+0x10] ;  /* 0x00001004080e5981 */ /* 0x000f22000c2e1900 */
[C---:B------:R-:W-:Y:S02]  /*1650*/  VIADD R21, R0.reuse, 0xfffffd20 ;  /* 0xfffffd2000157836 */ /* 0x040fe40000000000 */
[----:B------:R-:W-:-:S03]  /*1660*/  VIADD R12, R0, 0xfffffd20 ;  /* 0xfffffd20000c7836 */ /* 0x000fc60000000000 */
[----:B------:R-:W-:-:S04]  /*1670*/  SHF.R.S32.HI R22, RZ, 0x1f, R21 ;  /* 0x0000001fff167819 */ /* 0x000fc80000011415 */
[----:B------:R-:W-:Y:S02]  /*1680*/  LEA.HI R22, R22, R21, RZ, 0x3 ;  /* 0x0000001516167211 */ /* 0x000fe400078f18ff */
[----:B------:R-:W-:Y:S02]  /*1690*/  SHF.R.S32.HI R23, RZ, 0x1f, R12 ;  /* 0x0000001fff177819 */ /* 0x000fe4000001140c */
[----:B-1----:R-:W-:Y:S02]  /*16a0*/  SHF.R.S32.HI R25, RZ, 0x3, R22 ;  /* 0x00000003ff197819 */ /* 0x002fe40000011416 */
[----:B------:R-:W-:Y:S02]  /*16b0*/  LEA.HI R24, R23, R12, RZ, 0x3 ;  /* 0x0000000c17187211 */ /* 0x000fe400078f18ff */
[----:B------:R-:W-:Y:S02]  /*16c0*/  LEA.HI R21, R25, R25, RZ, 0x3 ;  /* 0x0000001919157211 */ /* 0x000fe400078f18ff */
[----:B------:R-:W-:-:S02]  /*16d0*/  SHF.R.S32.HI R26, RZ, 0x3, R24 ;  /* 0x00000003ff1a7819 */ /* 0x000fc40000011418 */
[----:B------:R-:W-:Y:S02]  /*16e0*/  LOP3.LUT R21, R21, 0xfffffff8, RZ, 0xc0, !PT ;  /* 0xfffffff815157812 */ /* 0x000fe400078ec0ff */
[----:B------:R-:W-:-:S03]  /*16f0*/  LEA.HI R22, R25, R25, RZ, 0x3 ;  /* 0x0000001919167211 */ /* 0x000fc600078f18ff */
[----:B------:R-:W-:Y:S01]  /*1700*/  IMAD.IADD R21, R26, 0x1, -R21 ;  /* 0x000000011a157824 */ /* 0x000fe200078e0a15 */
[----:B------:R-:W-:-:S04]  /*1710*/  LOP3.LUT R26, R22, 0xfffffff8, RZ, 0xc0, !PT ;  /* 0xfffffff8161a7812 */ /* 0x000fc800078ec0ff */
[----:B------:R-:W-:Y:S01]  /*1720*/  LEA R22, R21, 0xb, 0x2 ;  /* 0x0000000b15167811 */ /* 0x000fe200078e10ff */
[----:B------:R-:W-:-:S03]  /*1730*/  IMAD.IADD R25, R25, 0x1, -R26 ;  /* 0x0000000119197824 */ /* 0x000fc600078e0a1a */
[----:B------:R-:W-:Y:S02]  /*1740*/  PRMT R27, R22, 0x8880, RZ ;  /* 0x00008880161b7816 */ /* 0x000fe400000000ff */
[----:B------:R-:W-:Y:S02]  /*1750*/  LOP3.LUT R29, R24, 0xfffffff8, RZ, 0xc0, !PT ;  /* 0xfffffff8181d7812 */ /* 0x000fe400078ec0ff */
[CC--:B------:R-:W-:Y:S02]  /*1760*/  ISETP.LT.AND P0, PT, R17.reuse, R16.reuse, P0 ;  /* 0x000000101100720c */ /* 0x0c0fe40000701270 */
[----:B------:R-:W-:Y:S02]  /*1770*/  ISETP.LT.AND P4, PT, R17, R16, P4 ;  /* 0x000000101100720c */ /* 0x000fe40002781270 */
[----:B------:R-:W-:Y:S02]  /*1780*/  P2R R20, PR, RZ, 0x4 ;  /* 0x00000004ff147803 */ /* 0x000fe40000000000 */
[----:B--2---:R-:W-:-:S02]  /*1790*/  SEL R26, R13, 0xff800000, P6 ;  /* 0xff8000000d1a7807 */ /* 0x004fc40003000000 */
[----:B------:R-:W-:Y:S02]  /*17a0*/  PRMT R13, R27, 0x7710, RZ ;  /* 0x000077101b0d7816 */ /* 0x000fe400000000ff */
[----:B------:R-:W-:Y:S02]  /*17b0*/  FSETP.GT.AND P6, PT, R19, R26, PT ;  /* 0x0000001a1300720b */ /* 0x000fe40003fc4000 */
[----:B------:R-:W-:Y:S02]  /*17c0*/  SHF.R.U32.HI R13, RZ, 0xc, R13 ;  /* 0x0000000cff0d7819 */ /* 0x000fe4000001160d */
[----:B---3--:R-:W-:Y:S02]  /*17d0*/  SEL R15, R15, 0xff800000, P3 ;  /* 0xff8000000f0f7807 */ /* 0x008fe40001800000 */
[----:B------:R-:W-:Y:S01]  /*17e0*/  LOP3.LUT R27, R13, 0x7, RZ, 0xc0, !PT ;  /* 0x000000070d1b7812 */ /* 0x000fe200078ec0ff */
[----:B------:R-:W-:Y:S01]  /*17f0*/  IMAD.IADD R13, R12, 0x1, -R29 ;  /* 0x000000010c0d7824 */ /* 0x000fe200078e0a1d */
[----:B------:R-:W-:-:S03]  /*1800*/  FSETP.NAN.AND P3, PT, R19, R19, PT ;  /* 0x000000131300720b */ /* 0x000fc60003f68000 */
[----:B------:R-:W-:Y:S02]  /*1810*/  IMAD.IADD R27, R22, 0x1, R27 ;  /* 0x00000001161b7824 */ /* 0x000fe400078e021b */
[----:B------:R-:W-:Y:S02]  /*1820*/  @!P6 FSEL R19, R19, R26, P3 ;  /* 0x0000001a1313e208 */ /* 0x000fe40001800000 */
[----:B------:R-:W-:Y:S02]  /*1830*/  FSETP.NAN.AND P3, PT, R15, R15, PT ;  /* 0x0000000f0f00720b */ /* 0x000fe40003f68000 */
[----:B------:R-:W-:-:S04]  /*1840*/  LEA R22, R13, 0xb, 0x2 ;  /* 0x0000000b0d167811 */ /* 0x000fc800078e10ff */
[----:B------:R-:W-:Y:S02]  /*1850*/  PRMT R24, R22, 0x8880, RZ ;  /* 0x0000888016187816 */ /* 0x000fe400000000ff */
[----:B------:R-:W-:Y:S02]  /*1860*/  FSETP.GEU.AND P6, PT, R18, R15, PT ;  /* 0x0000000f1200720b */ /* 0x000fe40003fce000 */
[----:B------:R-:W-:Y:S02]  /*1870*/  PRMT R24, R24, 0x7710, RZ ;  /* 0x0000771018187816 */ /* 0x000fe400000000ff */
[----:B------:R-:W-:Y:S02]  /*1880*/  PRMT R26, R27, 0x8880, RZ ;  /* 0x000088801b1a7816 */ /* 0x000fe400000000ff */
[----:B------:R-:W-:Y:S02]  /*1890*/  SHF.R.U32.HI R24, RZ, 0xc, R24 ;  /* 0x0000000cff187819 */ /* 0x000fe40000011618 */
[----:B------:R-:W-:-:S02]  /*18a0*/  @!P3 FSEL R15, R15, R18, !P6 ;  /* 0x000000120f0fb208 */ /* 0x000fc40007000000 */
[----:B------:R-:W-:Y:S02]  /*18b0*/  ISETP.GE.AND P6, PT, R25, -0x2, PT ;  /* 0xfffffffe1900780c */ /* 0x000fe40003fc6270 */
[----:B------:R-:W-:Y:S02]  /*18c0*/  SHF.R.S32.HI R18, RZ, 0x3, R26 ;  /* 0x00000003ff127819 */ /* 0x000fe4000001141a */
[----:B------:R-:W-:Y:S02]  /*18d0*/  LOP3.LUT R27, R24, 0x7, RZ, 0xc0, !PT ;  /* 0x00000007181b7812 */ /* 0x000fe400078ec0ff */
[----:B------:R-:W-:Y:S02]  /*18e0*/  PRMT R25, R18, 0x9910, RZ ;  /* 0x0000991012197816 */ /* 0x000fe400000000ff */
[----:B------:R-:W-:Y:S01]  /*18f0*/  SHF.R.U32.HI R18, RZ, 0x1f, R21 ;  /* 0x0000001fff127819 */ /* 0x000fe20000011615 */
[----:B------:R-:W-:Y:S01]  /*1900*/  IMAD.IADD R27, R22, 0x1, R27 ;  /* 0x00000001161b7824 */ /* 0x000fe200078e021b */
[----:B------:R-:W-:-:S02]  /*1910*/  LOP3.LUT R22, R21, 0x80, RZ, 0xc0, !PT ;  /* 0x0000008015167812 */ /* 0x000fc400078ec0ff */
[----:B------:R-:W-:Y:S02]  /*1920*/  LEA.HI R24, R23, R12, RZ, 0x6 ;  /* 0x0000000c17187211 */ /* 0x000fe400078f30ff */
[----:B------:R-:W-:Y:S01]  /*1930*/  ISETP.GE.U32.AND P3, PT, R12, 0x400, PT ;  /* 0x000004000c00780c */ /* 0x000fe20003f66070 */
[----:B------:R-:W-:Y:S01]  /*1940*/  VIADD R12, R25, 0xffffffff ;  /* 0xffffffff190c7836 */ /* 0x000fe20000000000 */
[----:B------:R-:W-:Y:S01]  /*1950*/  LOP3.LUT R23, R21, R18, RZ, 0xc0, !PT ;  /* 0x0000001215177212 */ /* 0x000fe200078ec0ff */
[----:B------:R-:W-:Y:S01]  /*1960*/  IMAD.MOV.U32 R18, RZ, RZ, RZ ;  /* 0x000000ffff127224 */ /* 0x000fe200078e00ff */
[----:B------:R-:W-:Y:S01]  /*1970*/  PRMT R26, R27, 0x8880, RZ ;  /* 0x000088801b1a7816 */ /* 0x000fe200000000ff */
[----:B------:R-:W-:Y:S01]  /*1980*/  @P6 IMAD.MOV R12, RZ, RZ, R25 ;  /* 0x000000ffff0c6224 */ /* 0x000fe200078e0219 */
[----:B------:R-:W-:Y:S02]  /*1990*/  LEA.HI R22, R22, R21, RZ, 0x19 ;  /* 0x0000001516167211 */ /* 0x000fe400078fc8ff */
[----:B------:R-:W-:Y:S01]  /*19a0*/  ISETP.GE.AND P6, PT, R13, -0x2, PT ;  /* 0xfffffffe0d00780c */ /* 0x000fe20003fc6270 */
[----:B------:R1:W2:Y:S01]  /*19b0*/  @P0 LDG.E.EL R18, desc[UR4][R6.64+0x14] ;  /* 0x0000140406120981 */ /* 0x0002a2000c2e1900 */
[----:B----4-:R-:W-:-:S02]  /*19c0*/  SEL R16, R14, 0xff800000, P5 ;  /* 0xff8000000e107807 */ /* 0x010fc40002800000 */
[----:B------:R-:W-:Y:S02]  /*19d0*/  SHF.R.S32.HI R21, RZ, 0x3, R26 ;  /* 0x00000003ff157819 */ /* 0x000fe4000001141a */
[----:B------:R-:W-:Y:S02]  /*19e0*/  PRMT R14, R22, 0x8880, RZ ;  /* 0x00008880160e7816 */ /* 0x000fe400000000ff */
[----:B------:R-:W-:Y:S02]  /*19f0*/  SHF.R.S32.HI R24, RZ, 0x6, R24 ;  /* 0x00000006ff187819 */ /* 0x000fe40000011418 */
[----:B------:R-:W-:Y:S02]  /*1a00*/  PRMT R17, R21, 0x9910, RZ ;  /* 0x0000991015117816 */ /* 0x000fe400000000ff */
[----:B------:R-:W-:Y:S01]  /*1a10*/  SHF.R.S32.HI R14, RZ, 0x1, R14 ;  /* 0x00000001ff0e7819 */ /* 0x000fe2000001140e */
[----:B------:R-:W-:Y:S01]  /*1a20*/  IMAD.MOV.U32 R22, RZ, RZ, RZ ;  /* 0x000000ffff167224 */ /* 0x000fe200078e00ff */
[----:B-1----:R-:W-:Y:S01]  /*1a30*/  LEA.HI R6, R24, R24, RZ, 0x4 ;  /* 0x0000001818067211 */ /* 0x002fe200078f20ff */
[----:B------:R-:W-:Y:S01]  /*1a40*/  VIADD R21, R17, 0xffffffff ;  /* 0xffffffff11157836 */ /* 0x000fe20000000000 */
[----:B------:R-:W-:Y:S01]  /*1a50*/  PRMT R14, R14, 0x9910, RZ ;  /* 0x000099100e0e7816 */ /* 0x000fe200000000ff */
[----:B------:R-:W-:Y:S01]  /*1a60*/  @P6 IMAD.MOV R21, RZ, RZ, R17 ;  /* 0x000000ffff156224 */ /* 0x000fe200078e0211 */
[----:B------:R-:W-:Y:S01]  /*1a70*/  PRMT R25, R13, 0x8880, RZ ;  /* 0x000088800d197816 */ /* 0x000fe200000000ff */
[----:B------:R1:W3:Y:S01]  /*1a80*/  @P4 LDG.E.EL R22, desc[UR4][R8.64+0x14] ;  /* 0x0000140408164981 */ /* 0x0002e2000c2e1900 */
[----:B------:R-:W-:-:S02]  /*1a90*/  FSETP.NAN.AND P5, PT, R16, R16, PT ;  /* 0x000000101000720b */ /* 0x000fc40003fa8000 */
[----:B------:R-:W-:Y:S01]  /*1aa0*/  LOP3.LUT R17, R6, 0xffffff0, RZ, 0xc0, !PT ;  /* 0x0ffffff006117812 */ /* 0x000fe200078ec0ff */
[----:B------:R-:W-:Y:S01]  /*1ab0*/  IMAD.MOV.U32 R6, RZ, RZ, R14 ;  /* 0x000000ffff067224 */ /* 0x000fe200078e000e */
[----:B------:R-:W-:-:S03]  /*1ac0*/  SHF.R.S32.HI R7, RZ, 0x1, R25 ;  /* 0x00000001ff077819 */ /* 0x000fc60000011419 */
[----:B------:R-:W-:Y:S01]  /*1ad0*/  IMAD.IADD R24, R24, 0x1, -R17 ;  /* 0x0000000118187824 */ /* 0x000fe200078e0a11 */
[----:B------:R-:W-:Y:S01]  /*1ae0*/  PRMT R14, R7, 0x9910, RZ ;  /* 0x00009910070e7816 */ /* 0x000fe200000000ff */
[----:B------:R-:W-:Y:S01]  /*1af0*/  IMAD.IADD R17, R6, 0x1, -R23 ;  /* 0x0000000106117824 */ /* 0x000fe200078e0a17 */
[----:B------:R-:W-:Y:S01]  /*1b00*/  FSETP.GEU.AND P6, PT, R19, R16, PT ;  /* 0x000000101300720b */ /* 0x000fe20003fce000 */
[----:B------:R-:W-:Y:S01]  /*1b10*/  IMAD.SHL.U32 R26, R24, 0x10, RZ ;  /* 0x00000010181a7824 */ /* 0x000fe200078e00ff */
[----:B------:R-:W-:Y:S01]  /*1b20*/  ISETP.GT.AND P2, PT, R21, R14, !P3 ;  /* 0x0000000e1500720c */ /* 0x000fe20005f44270 */
[C---:B------:R-:W-:Y:S01]  /*1b30*/  IMAD.SHL.U32 R23, R17.reuse, 0x4, RZ ;  /* 0x0000000411177824 */ /* 0x040fe200078e00ff */
[----:B------:R-:W-:Y:S02]  /*1b40*/  @!P5 FSEL R16, R16, R19, !P6 ;  /* 0x000000131010d208 */ /* 0x000fe40007000000 */
[----:B------:R-:W-:Y:S01]  /*1b50*/  ISETP.LT.AND P5, PT, R17, R12, P2 ;  /* 0x0000000c1100720c */ /* 0x000fe200017a1270 */
[----:B-1----:R-:W-:-:S04]  /*1b60*/  IMAD.IADD R9, R23, 0x1, R26 ;  /* 0x0000000117097824 */ /* 0x002fc800078e021a */
[----:B------:R-:W-:Y:S02]  /*1b70*/  IMAD.IADD R7, R14, 0x1, R9 ;  /* 0x000000010e077824 */ /* 0x000fe400078e0209 */
[----:B------:R-:W-:Y:S02]  /*1b80*/  IMAD.MOV.U32 R24, RZ, RZ, RZ ;  /* 0x000000ffff187224 */ /* 0x000fe400078e00ff */
[----:B------:R-:W-:-:S05]  /*1b90*/  IMAD.WIDE R6, R7, 0x4, R2 ;  /* 0x0000000407067825 */ /* 0x000fca00078e0202 */
[----:B------:R1:W4:Y:S02]  /*1ba0*/  @P5 LDG.E.EL R24, desc[UR4][R6.64] ;  /* 0x0000000406185981 */ /* 0x000324000c2e1900 */
[----:B-1----:R-:W-:Y:S01]  /*1bb0*/  VIADD R6, R14, 0x1 ;  /* 0x000000010e067836 */ /* 0x002fe20000000000 */
[----:B--2---:R-:W-:-:S04]  /*1bc0*/  SEL R8, R18, 0xff800000, P0 ;  /* 0xff80000012087807 */ /* 0x004fc80000000000 */
[-C--:B------:R-:W-:Y:S02]  /*1bd0*/  FSETP.NAN.AND P0, PT, R8, R8.reuse, PT ;  /* 0x000000080800720b */ /* 0x080fe40003f08000 */
[----:B---3--:R-:W-:Y:S02]  /*1be0*/  SEL R19, R22, 0xff800000, P4 ;  /* 0xff80000016137807 */ /* 0x008fe40002000000 */
[----:B------:R-:W-:-:S09]  /*1bf0*/  FSETP.GEU.AND P4, PT, R15, R8, PT ;  /* 0x000000080f00720b */ /* 0x000fd20003f8e000 */
[----:B------:R-:W-:Y:S02]  /*1c00*/  @!P0 FSEL R8, R8, R15, !P4 ;  /* 0x0000000f08088208 */ /* 0x000fe40006000000 */
[----:B------:R-:W-:Y:S02]  /*1c10*/  FSETP.NAN.AND P0, PT, R19, R19, PT ;  /* 0x000000131300720b */ /* 0x000fe40003f08000 */
[----:B------:R-:W-:Y:S02]  /*1c20*/  SHF.R.S32.HI R15, RZ, 0x1f, R23 ;  /* 0x0000001fff0f7819 */ /* 0x000fe40000011417 */
[----:B------:R-:W-:-:S04]  /*1c30*/  IADD3 R23, P4, R23, R26, RZ ;  /* 0x0000001a17177210 */ /* 0x000fc80007f9e0ff */
[----:B------:R-:W-:Y:S02]  /*1c40*/  LEA.HI.X.SX32 R18, R26, R15, 0x1, P4 ;  /* 0x0000000f1a127211 */ /* 0x000fe400020f0eff */
[----:B------:R-:W-:Y:S02]  /*1c50*/  FSETP.GEU.AND P4, PT, R16, R19, PT ;  /* 0x000000131000720b */ /* 0x000fe40003f8e000 */
[----:B------:R-:W-:Y:S02]  /*1c60*/  SHF.R.S32.HI R15, RZ, 0x1f, R14 ;  /* 0x0000001fff0f7819 */ /* 0x000fe4000001140e */
[----:B------:R-:W-:Y:S02]  /*1c70*/  @!P0 FSEL R19, R19, R16, !P4 ;  /* 0x0000001013138208 */ /* 0x000fe40006000000 */
[----:B------:R-:W-:Y:S02]  /*1c80*/  IADD3 R7, P0, R14, R23, RZ ;  /* 0x000000170e077210 */ /* 0x000fe40007f1e0ff */
[----:B------:R-:W-:-:S03]  /*1c90*/  ISETP.LT.AND P4, PT, R6, R21, !P3 ;  /* 0x000000150600720c */ /* 0x000fc60005f81270 */
[----:B------:R-:W-:Y:S01]  /*1ca0*/  IMAD.X R16, R15, 0x1, R18, P0 ;  /* 0x000000010f107824 */ /* 0x000fe200000e0612 */
[----:B----4-:R-:W-:Y:S02]  /*1cb0*/  SEL R21, R24, 0xff800000, P5 ;  /* 0xff80000018157807 */ /* 0x010fe40002800000 */
[----:B------:R-:W-:Y:S02]  /*1cc0*/  LEA R6, P5, R7, UR6, 0x2 ;  /* 0x0000000607067c11 */ /* 0x000fe4000f8a10ff */
[----:B------:R-:W-:Y:S02]  /*1cd0*/  ISETP.GE.AND P0, PT, R17, R12, PT ;  /* 0x0000000c1100720c */ /* 0x000fe40003f06270 */
[----:B------:R-:W-:Y:S02]  /*1ce0*/  LEA.HI.X R7, R7, UR7, R16, 0x2, P5 ;  /* 0x0000000707077c11 */ /* 0x000fe4000a8f1410 */
[----:B------:R-:W-:Y:S01]  /*1cf0*/  PLOP3.LUT P5, PT, P4, P0, PT, 0x20, 0x0 ;  /* 0x000000000000781c */ /* 0x000fe200027a0470 */
[----:B------:R-:W-:-:S12]  /*1d00*/  IMAD.MOV.U32 R16, RZ, RZ, RZ ;  /* 0x000000ffff107224 */ /* 0x000fd800078e00ff */
[----:B------:R-:W2:Y:S01]  /*1d10*/  @P5 LDG.E.EL R16, desc[UR4][R6.64+0x4] ;  /* 0x0000040406105981 */ /* 0x000ea2000c2e1900 */
[----:B------:R-:W-:Y:S01]  /*1d20*/  VIADD R22, R0, 0xfffffd21 ;  /* 0xfffffd2100167836 */ /* 0x000fe20000000000 */
[----:B--2---:R-:W-:-:S04]  /*1d30*/  SEL R16, R16, 0xff800000, P5 ;  /* 0xff80000010107807 */ /* 0x004fc80002800000 */
[C---:B------:R-:W-:Y:S02]  /*1d40*/  FSETP.GT.AND P5, PT, R16.reuse, R21, PT ;  /* 0x000000151000720b */ /* 0x040fe40003fa4000 */
[----:B------:R-:W-:-:S11]  /*1d50*/  FSETP.NAN.AND P6, PT, R16, R16, PT ;  /* 0x000000101000720b */ /* 0x000fd60003fc8000 */
[----:B------:R-:W-:Y:S02]  /*1d60*/  @!P5 FSEL R16, R16, R21, P6 ;  /* 0x000000151010d208 */ /* 0x000fe40003000000 */
[----:B------:R-:W-:-:S04]  /*1d70*/  SHF.R.S32.HI R21, RZ, 0x1f, R22 ;  /* 0x0000001fff157819 */ /* 0x000fc80000011416 */
[----:B------:R-:W-:-:S04]  /*1d80*/  LEA.HI R21, R21, R22, RZ, 0x3 ;  /* 0x0000001615157211 */ /* 0x000fc800078f18ff */
[----:B------:R-:W-:-:S05]  /*1d90*/  LOP3.LUT R21, R21, 0xfffffff8, RZ, 0xc0, !PT ;  /* 0xfffffff815157812 */ /* 0x000fca00078ec0ff */
[----:B------:R-:W-:-:S05]  /*1da0*/  IMAD.IADD R21, R22, 0x1, -R21 ;  /* 0x0000000116157824 */ /* 0x000fca00078e0a15 */
[C---:B------:R-:W-:Y:S02]  /*1db0*/  LEA R22, R21.reuse, 0xb, 0x2 ;  /* 0x0000000b15167811 */ /* 0x040fe400078e10ff */
[----:B------:R-:W-:Y:S02]  /*1dc0*/  PRMT R7, R21, 0x8880, RZ ;  /* 0x0000888015077816 */ /* 0x000fe400000000ff */
[----:B------:R-:W-:Y:S02]  /*1dd0*/  PRMT R6, R22, 0x8880, RZ ;  /* 0x0000888016067816 */ /* 0x000fe400000000ff */
[----:B------:R-:W-:Y:S02]  /*1de0*/  PRMT R7, R7, 0x7710, RZ ;  /* 0x0000771007077816 */ /* 0x000fe400000000ff */
[----:B------:R-:W-:Y:S02]  /*1df0*/  PRMT R6, R6, 0x7710, RZ ;  /* 0x0000771006067816 */ /* 0x000fe400000000ff */
[----:B------:R-:W-:-:S02]  /*1e00*/  SHF.R.U32.HI R7, RZ, 0x7, R7 ;  /* 0x00000007ff077819 */ /* 0x000fc40000011607 */
[----:B------:R-:W-:-:S04]  /*1e10*/  SHF.R.U32.HI R6, RZ, 0x7, R6 ;  /* 0x00000007ff067819 */ /* 0x000fc80000011606 */
[----:B------:R-:W-:-:S04]  /*1e20*/  PRMT R6, R7, 0x5410, R6 ;  /* 0x0000541007067816 */ /* 0x000fc80000000006 */
[----:B------:R-:W-:-:S04]  /*1e30*/  LOP3.LUT R6, R6, 0xff00ff, RZ, 0xc0, !PT ;  /* 0x00ff00ff06067812 */ /* 0x000fc800078ec0ff */
[C---:B------:R-:W-:Y:S02]  /*1e40*/  PRMT R24, R6.reuse, 0x7732, RZ ;  /* 0x0000773206187816 */ /* 0x040fe400000000ff */
[----:B------:R-:W-:-:S03]  /*1e50*/  LOP3.LUT R7, R6, 0xffff, RZ, 0xc0, !PT ;  /* 0x0000ffff06077812 */ /* 0x000fc600078ec0ff */
[----:B------:R-:W-:Y:S01]  /*1e60*/  IMAD.MOV.U32 R6, RZ, RZ, R24 ;  /* 0x000000ffff067224 */ /* 0x000fe200078e0018 */
[----:B------:R-:W-:-:S04]  /*1e70*/  SHF.R.U32.HI R7, RZ, 0x7, R7 ;  /* 0x00000007ff077819 */ /* 0x000fc80000011607 */
[----:B------:R-:W-:Y:S02]  /*1e80*/  SHF.R.U32.HI R6, RZ, 0x5, R6 ;  /* 0x00000005ff067819 */ /* 0x000fe40000011606 */
[----:B------:R-:W-:Y:S02]  /*1e90*/  PRMT R22, R21, 0x5410, R22 ;  /* 0x0000541015167816 */ /* 0x000fe40000000016 */
[----:B------:R-:W-:-:S05]  /*1ea0*/  PRMT R7, R7, 0x5410, R6 ;  /* 0x0000541007077816 */ /* 0x000fca0000000006 */
[----:B------:R-:W-:-:S05]  /*1eb0*/  VIADD.16x2 R6, R22, R7 ;  /* 0x0000000716067236 */ /* 0x000fca0000000200 */
[C---:B------:R-:W-:Y:S02]  /*1ec0*/  PRMT R7, R6.reuse, 0x7632, R7 ;  /* 0x0000763206077816 */ /* 0x040fe40000000007 */
[----:B------:R-:W-:Y:S02]  /*1ed0*/  PRMT R22, R6, 0x8880, RZ ;  /* 0x0000888006167816 */ /* 0x000fe400000000ff */
[----:B------:R-:W-:-:S05]  /*1ee0*/  PRMT R7, R7, 0x8880, RZ ;  /* 0x0000888007077816 */ /* 0x000fca00000000ff */
[----:B------:R-:W-:Y:S02]  /*1ef0*/  IMAD.MOV.U32 R6, RZ, RZ, R7 ;  /* 0x000000ffff067224 */ /* 0x000fe400078e0007 */
[----:B------:R-:W-:Y:S01]  /*1f00*/  IMAD.MOV.U32 R7, RZ, RZ, R22 ;  /* 0x000000ffff077224 */ /* 0x000fe200078e0016 */
[----:B------:R-:W-:Y:S02]  /*1f10*/  ISETP.GE.AND P5, PT, R21, -0x2, PT ;  /* 0xfffffffe1500780c */ /* 0x000fe40003fa6270 */
[----:B------:R-:W-:Y:S02]  /*1f20*/  SHF.R.S32.HI R6, RZ, 0x3, R6 ;  /* 0x00000003ff067819 */ /* 0x000fe40000011406 */
[----:B------:R-:W-:Y:S02]  /*1f30*/  SHF.R.S32.HI R7, RZ, 0x1, R7 ;  /* 0x00000001ff077819 */ /* 0x000fe40000011407 */
[----:B------:R-:W-:Y:S02]  /*1f40*/  PRMT R6, R6, 0x9910, RZ ;  /* 0x0000991006067816 */ /* 0x000fe400000000ff */
[----:B------:R-:W-:-:S04]  /*1f50*/  PRMT R22, R7, 0x9910, RZ ;  /* 0x0000991007167816 */ /* 0x000fc800000000ff */
[----:B------:R-:W-:Y:S01]  /*1f60*/  LEA.HI.SX32 R22, R13, R22, 0x1 ;  /* 0x000000160d167211 */ /* 0x000fe200078f0aff */
[----:B------:R-:W-:Y:S02]  /*1f70*/  VIADD R25, R6, 0xffffffff ;  /* 0xffffffff06197836 */ /* 0x000fe40000000000 */
[----:B------:R-:W-:Y:S01]  /*1f80*/  @P5 IMAD.MOV R25, RZ, RZ, R6 ;  /* 0x000000ffff195224 */ /* 0x000fe200078e0206 */
[----:B------:R-:W-:Y:S02]  /*1f90*/  IADD3 R23, P5, R22, R23, RZ ;  /* 0x0000001716177210 */ /* 0x000fe40007fbe0ff */
[----:B------:R-:W-:-:S05]  /*1fa0*/  SHF.R.S32.HI R21, RZ, 0x1f, R22 ;  /* 0x0000001fff157819 */ /* 0x000fca0000011416 */
[----:B------:R-:W-:Y:S01]  /*1fb0*/  IMAD.X R24, R21, 0x1, R18, P5 ;  /* 0x0000000115187824 */ /* 0x000fe200028e0612 */
[----:B------:R-:W-:Y:S01]  /*1fc0*/  LEA R6, P5, R23, UR6, 0x2 ;  /* 0x0000000617067c11 */ /* 0x000fe2000f8a10ff */
[----:B------:R-:W-:-:S03]  /*1fd0*/  VIADD R18, R22, 0x1 ;  /* 0x0000000116127836 */ /* 0x000fc60000000000 */
[----:B------:R-:W-:Y:S02]  /*1fe0*/  LEA.HI.X R7, R23, UR7, R24, 0x2, P5 ;  /* 0x0000000717077c11 */ /* 0x000fe4000a8f1418 */
[----:B------:R-:W-:-:S04]  /*1ff0*/  ISETP.LT.AND P5, PT, R18, R25, !P3 ;  /* 0x000000191200720c */ /* 0x000fc80005fa1270 */
[----:B------:R-:W-:Y:S01]  /*2000*/  PLOP3.LUT P0, PT, P5, P0, PT, 0x20, 0x0 ;  /* 0x000000000000781c */ /* 0x000fe20002f00470 */
[----:B------:R-:W-:-:S12]  /*2010*/  IMAD.MOV.U32 R13, RZ, RZ, RZ ;  /* 0x000000ffff0d7224 */ /* 0x000fd800078e00ff */
[----:B------:R-:W2:Y:S01]  /*2020*/  @P0 LDG.E.EL R13, desc[UR4][R6.64+0x4] ;  /* 0x00000404060d0981 */ /* 0x000ea2000c2e1900 */
[C---:B------:R-:W-:Y:S01]  /*2030*/  ISETP.LT.AND P3, PT, R22.reuse, R25, !P3 ;  /* 0x000000191600720c */ /* 0x040fe20005f61270 */
[----:B------:R-:W-:Y:S02]  /*2040*/  IMAD.IADD R23, R22, 0x1, R9 ;  /* 0x0000000116177824 */ /* 0x000fe400078e0209 */
[----:B------:R-:W-:Y:S02]  /*2050*/  IMAD.MOV.U32 R18, RZ, RZ, RZ ;  /* 0x000000ffff127224 */ /* 0x000fe400078e00ff */
[----:B------:R-:W-:Y:S01]  /*2060*/  IMAD.WIDE R2, R23, 0x4, R2 ;  /* 0x0000000417027825 */ /* 0x000fe200078e0202 */
[----:B--2---:R-:W-:Y:S02]  /*2070*/  SEL R13, R13, 0xff800000, P0 ;  /* 0xff8000000d0d7807 */ /* 0x004fe40000000000 */
[----:B------:R-:W-:-:S13]  /*2080*/  ISETP.LT.AND P0, PT, R17, R12, P3 ;  /* 0x0000000c1100720c */ /* 0x000fda0001f01270 */
[----:B------:R1:W2:Y:S01]  /*2090*/  @P0 LDG.E.EL R18, desc[UR4][R2.64] ;  /* 0x0000000402120981 */ /* 0x0002a2000c2e1900 */
[----:B------:R-:W-:Y:S02]  /*20a0*/  FSETP.NAN.AND P6, PT, R13, R13, PT ;  /* 0x0000000d0d00720b */ /* 0x000fe40003fc8000 */
[----:B------:R-:W-:Y:S01]  /*20b0*/  SHF.R.S32.HI R6, RZ, 0x1f, R9 ;  /* 0x0000001fff067819 */ /* 0x000fe20000011409 */
[----:B------:R-:W-:-:S05]  /*20c0*/  VIADD R17, R17, 0x1 ;  /* 0x0000000111117836 */ /* 0x000fca0000000000 */
[----:B------:R-:W-:Y:S02]  /*20d0*/  ISETP.LT.AND P3, PT, R17, R12, P3 ;  /* 0x0000000c1100720c */ /* 0x000fe40001f61270 */
[----:B-1----:R-:W-:Y:S02]  /*20e0*/  CS2R R2, SRZ ;  /* 0x0000000000027805 */ /* 0x002fe4000001ff00 */
[----:B--2---:R-:W-:-:S04]  /*20f0*/  SEL R18, R18, 0xff800000, P0 ;  /* 0xff80000012127807 */ /* 0x004fc80000000000 */
[----:B------:R-:W-:-:S13]  /*2100*/  FSETP.GT.AND P0, PT, R13, R18, PT ;  /* 0x000000120d00720b */ /* 0x000fda0003f04000 */
[----:B------:R-:W-:Y:S02]  /*2110*/  @!P0 FSEL R13, R13, R18, P6 ;  /* 0x000000120d0d8208 */ /* 0x000fe40003000000 */
[----:B------:R-:W-:-:S05]  /*2120*/  IADD3 R14, P0, R14, R9, RZ ;  /* 0x000000090e0e7210 */ /* 0x000fca0007f1e0ff */
[----:B------:R-:W-:Y:S01]  /*2130*/  IMAD.X R15, R15, 0x1, R6, P0 ;  /* 0x000000010f0f7824 */ /* 0x000fe200000e0606 */
[----:B------:R-:W-:Y:S02]  /*2140*/  IADD3 R9, P0, R22, R9, RZ ;  /* 0x0000000916097210 */ /* 0x000fe40007f1e0ff */
[----:B------:R-:W-:-:S03]  /*2150*/  ISETP.LT.AND P6, PT, R17, R12, P2 ;  /* 0x0000000c1100720c */ /* 0x000fc600017c1270 */
[----:B------:R-:W-:Y:S01]  /*2160*/  IMAD.X R18, R21, 0x1, R6, P0 ;  /* 0x0000000115127824 */ /* 0x000fe200000e0606 */
[----:B------:R-:W-:-:S04]  /*2170*/  LEA R6, P0, R14, UR6, 0x2 ;  /* 0x000000060e067c11 */ /* 0x000fc8000f8010ff */
[----:B------:R-:W-:Y:S02]  /*2180*/  LEA.HI.X R7, R14, UR7, R15, 0x2, P0 ;  /* 0x000000070e077c11 */ /* 0x000fe400080f140f */
[----:B------:R-:W-:Y:S01]  /*2190*/  ISETP.GE.AND P0, PT, R17, R12, PT ;  /* 0x0000000c1100720c */ /* 0x000fe20003f06270 */
[----:B------:R-:W-:-:S03]  /*21a0*/  IMAD.MOV.U32 R12, RZ, RZ, RZ ;  /* 0x000000ffff0c7224 */ /* 0x000fc600078e00ff */
[----:B------:R-:W-:Y:S02]  /*21b0*/  PLOP3.LUT P4, PT, P4, P0, PT, 0x20, 0x0 ;  /* 0x000000000000781c */ /* 0x000fe40002780470 */
[----:B------:R-:W-:Y:S01]  /*21c0*/  PLOP3.LUT P0, PT, P5, P0, PT, 0x20, 0x0 ;  /* 0x000000000000781c */ /* 0x000fe20002f00470 */
[----:B------:R-:W-:Y:S01]  /*21d0*/  IMAD.MOV.U32 R17, RZ, RZ, RZ ;  /* 0x000000ffff117224 */ /* 0x000fe200078e00ff */
[C---:B------:R-:W-:Y:S01]  /*21e0*/  LEA R14, P5, R9.reuse, UR6, 0x2 ;  /* 0x00000006090e7c11 */ /* 0x040fe2000f8a10ff */
[----:B------:R-:W2:Y:S03]  /*21f0*/  @P6 LDG.E.EL R12, desc[UR4][R6.64+0x10] ;  /* 0x00001004060c6981 */ /* 0x000ea6000c2e1900 */
[----:B------:R-:W-:Y:S01]  /*2200*/  LEA.HI.X R15, R9, UR7, R18, 0x2, P5 ;  /* 0x00000007090f7c11 */ /* 0x000fe2000a8f1412 */
[----:B------:R-:W-:Y:S01]  /*2210*/  IMAD.MOV.U32 R18, RZ, RZ, RZ ;  /* 0x000000ffff127224 */ /* 0x000fe200078e00ff */
[----:B------:R-:W-:Y:S01]  /*2220*/  ISETP.NE.AND P2, PT, R20, RZ, PT ;  /* 0x000000ff1400720c */ /* 0x000fe20003f45270 */
[----:B------:R-:W-:Y:S01]  /*2230*/  IMAD.MOV.U32 R9, RZ, RZ, RZ ;  /* 0x000000ffff097224 */ /* 0x000fe200078e00ff */
[----:B------:R-:W1:Y:S01]  /*2240*/  LDC.64 R20, c[0x0][0x210] ;  /* 0x00008400ff147b82 */ /* 0x000e620000000a00 */
[----:B------:R-:W3:Y:S04]  /*2250*/  @P3 LDG.E.EL R17, desc[UR4][R14.64+0x10] ;  /* 0x000010040e113981 */ /* 0x000ee8000c2e1900 */
[----:B------:R-:W4:Y:S01]  /*2260*/  @P4 LDG.E.EL R18, desc[UR4][R6.64+0x14] ;  /* 0x0000140406124981 */ /* 0x000f22000c2e1900 */
[----:B------:R-:W-:-:S05]  /*2270*/  IMAD.MOV.U32 R22, RZ, RZ, RZ ;  /* 0x000000ffff167224 */ /* 0x000fca00078e00ff */
[----:B------:R5:W4:Y:S04]  /*2280*/  @!P2 LDG.E.EL R9, desc[UR4][R4.64+0x14] ;  /* 0x000014040409a981 */ /* 0x000b28000c2e1900 */
[----:B------:R-:W4:Y:S01]  /*2290*/  @P0 LDG.E.EL R22, desc[UR4][R14.64+0x14] ;  /* 0x000014040e160981 */ /* 0x000f22000c2e1900 */
[C---:B------:R-:W-:Y:S01]  /*22a0*/  ISETP.GE.AND P5, PT, R0.reuse, 0x10, PT ;  /* 0x000000100000780c */ /* 0x040fe20003fa6270 */
[----:B-----5:R-:W5:Y:S01]  /*22b0*/  LDC.64 R4, c[0x0][0x220] ;  /* 0x00008800ff047b82 */ /* 0x020f620000000a00 */
[----:B-1----:R-:W-:-:S11]  /*22c0*/  IMAD.WIDE R20, R0, 0x4, R20 ;  /* 0x0000000400147825 */ /* 0x002fd600078e0214 */
[----:B------:R-:W4:Y:S01]  /*22d0*/  @!P5 LDG.E.EL.64 R2, desc[UR4][R20.64] ;  /* 0x000000041402d981 */ /* 0x000f22000c2e1b00 */
[----:B-----5:R-:W-:Y:S01]  /*22e0*/  IMAD.WIDE R4, R0, 0x4, R4 ;  /* 0x0000000400047825 */ /* 0x020fe200078e0204 */
[----:B--2---:R-:W-:-:S04]  /*22f0*/  SEL R7, R12, 0xff800000, P6 ;  /* 0xff8000000c077807 */ /* 0x004fc80003000000 */
[----:B------:R-:W-:Y:S02]  /*2300*/  FSETP.NAN.AND P6, PT, R7, R7, PT ;  /* 0x000000070700720b */ /* 0x000fe40003fc8000 */
[----:B---3--:R-:W-:-:S04]  /*2310*/  SEL R12, R17, 0xff800000, P3 ;  /* 0xff800000110c7807 */ /* 0x008fc80001800000 */
[----:B------:R-:W-:Y:S02]  /*2320*/  FSETP.NAN.AND P3, PT, R12, R12, PT ;  /* 0x0000000c0c00720b */ /* 0x000fe40003f68000 */
[----:B----4-:R-:W-:Y:S02]  /*2330*/  SEL R18, R18, 0xff800000, P4 ;  /* 0xff80000012127807 */ /* 0x010fe40002000000 */
[----:B------:R-:W-:Y:S02]  /*2340*/  FSETP.GEU.AND P4, PT, R16, R7, PT ;  /* 0x000000071000720b */ /* 0x000fe40003f8e000 */
[----:B------:R-:W-:Y:S02]  /*2350*/  SEL R6, R9, 0xff800000, !P2 ;  /* 0xff80000009067807 */ /* 0x000fe40005000000 */
[----:B------:R-:W-:Y:S02]  /*2360*/  @!P6 FSEL R7, R7, R16, !P4 ;  /* 0x000000100707e208 */ /* 0x000fe40006000000 */
[----:B------:R-:W-:-:S02]  /*2370*/  FSETP.NAN.AND P4, PT, R18, R18, PT ;  /* 0x000000121200720b */ /* 0x000fc40003f88000 */
[----:B------:R-:W-:-:S04]  /*2380*/  FSETP.GEU.AND P6, PT, R13, R12, PT ;  /* 0x0000000c0d00720b */ /* 0x000fc80003fce000 */
[----:B------:R-:W-:Y:S02]  /*2390*/  @!P3 FSEL R12, R12, R13, !P6 ;  /* 0x0000000d0c0cb208 */ /* 0x000fe40007000000 */
[----:B------:R-:W-:Y:S02]  /*23a0*/  FSETP.NAN.AND P3, PT, R6, R6, PT ;  /* 0x000000060600720b */ /* 0x000fe40003f68000 */
[----:B------:R-:W-:Y:S02]  /*23b0*/  SEL R15, R22, 0xff800000, P0 ;  /* 0xff800000160f7807 */ /* 0x000fe40000000000 */
[----:B------:R-:W-:Y:S02]  /*23c0*/  FSETP.GEU.AND P6, PT, R7, R18, PT ;  /* 0x000000120700720b */ /* 0x000fe40003fce000 */
[----:B------:R-:W-:Y:S02]  /*23d0*/  FSETP.NAN.AND P0, PT, R15, R15, PT ;  /* 0x0000000f0f00720b */ /* 0x000fe40003f08000 */
[----:B------:R-:W-:-:S02]  /*23e0*/  @!P4 FSEL R18, R18, R7, !P6 ;  /* 0x000000071212c208 */ /* 0x000fc40007000000 */
[----:B------:R-:W-:-:S04]  /*23f0*/  FSETP.GEU.AND P4, PT, R11, R6, PT ;  /* 0x000000060b00720b */ /* 0x000fc80003f8e000 */
[----:B------:R-:W-:Y:S02]  /*2400*/  @!P3 FSEL R6, R6, R11, !P4 ;  /* 0x0000000b0606b208 */ /* 0x000fe40006000000 */
[----:B------:R-:W-:Y:S02]  /*2410*/  ISETP.GE.AND P3, PT, R0, 0x6e0, PT ;  /* 0x000006e00000780c */ /* 0x000fe40003f66270 */
[----:B------:R-:W-:-:S04]  /*2420*/  FSETP.GEU.AND P6, PT, R12, R15, PT ;  /* 0x0000000f0c00720b */ /* 0x000fc80003fce000 */
[----:B------:R-:W-:Y:S02]  /*2430*/  @!P0 FSEL R15, R15, R12, !P6 ;  /* 0x0000000c0f0f8208 */ /* 0x000fe40007000000 */
[----:B------:R-:W-:-:S04]  /*2440*/  ISETP.GT.AND P0, PT, R0, 0x2df, PT ;  /* 0x000002df0000780c */ /* 0x000fc80003f04270 */
[----:B------:R-:W-:Y:S02]  /*2450*/  @P1 FSEL R8, R18, RZ, P0 ;  /* 0x000000ff12081208 */ /* 0x000fe40000000000 */
[----:B------:R-:W-:Y:S02]  /*2460*/  @P1 FSEL R19, R15, RZ, P0 ;  /* 0x000000ff0f131208 */ /* 0x000fe40000000000 */
[----:B------:R-:W-:Y:S02]  /*2470*/  SEL R2, R2, RZ, !P5 ;  /* 0x000000ff02027207 */ /* 0x000fe40006800000 */
[----:B------:R-:W-:Y:S02]  /*2480*/  SEL R3, R3, RZ, !P5 ;  /* 0x000000ff03037207 */ /* 0x000fe40006800000 */
[----:B------:R-:W-:Y:S02]  /*2490*/  @P5 FSEL R2, R10, R8, !P2 ;  /* 0x000000080a025208 */ /* 0x000fe40005000000 */
[----:B------:R-:W-:Y:S01]  /*24a0*/  @P5 FSEL R3, R6, R19, !P2 ;  /* 0x0000001306035208 */ /* 0x000fe20005000000 */
[----:B------:R-:W-:Y:S06]  /*24b0*/  @P3 EXIT ;  /* 0x000000000000394d */ /* 0x000fec0003800000 */
[----:B------:R-:W-:Y:S01]  /*24c0*/  STG.E.64 desc[UR4][R4.64], R2 ;  /* 0x0000000204007986 */ /* 0x000fe2000c101b04 */
[----:B------:R-:W-:Y:S05]  /*24d0*/  EXIT ;  /* 0x000000000000794d */ /* 0x000fea0003800000 */
.L_x_0:
[----:B------:R-:W-:-:S00]  /*24e0*/  BRA `(.L_x_0) ;  /* 0xfffffffc00fc7947 */ /* 0x000fc0000383ffff */
[----:B------:R-:W-:-:S00]  /*24f0*/  NOP ;  /* 0x0000000000007918 */ /* 0x000fc00000000000 */
        /* <DEDUP_REMOVED lines=8> */
.L_x_1:


//--------------------- .nv.constant0.triton_poi_fused_cat_1 --------------------------
	.section	.nv.constant0.triton_poi_fused_cat_1,"a",@progbits
	.sectionflags	@""
	.align	4
.nv.constant0.triton_poi_fused_cat_1:
	.zero		556
